//
// Generated by NVIDIA NVVM Compiler
//
// Compiler Build ID: CL-36424714
// Cuda compilation tools, release 13.0, V13.0.88
// Based on NVVM 20.0.0
//

.version 9.0
.target sm_100
.address_size 64

	// .globl	_Z19setup_random_kernelP17curandStateXORWOW
.global .align 4 .b8 precalc_xorwow_matrix[102400];
.global .align 4 .b8 precalc_xorwow_offset_matrix[102400];
.global .align 4 .b8 mrg32k3aM1[2304];
.global .align 4 .b8 mrg32k3aM2[2304];
.global .align 4 .b8 mrg32k3aM1SubSeq[2016];
.global .align 4 .b8 mrg32k3aM2SubSeq[2016];
.global .align 4 .b8 mrg32k3aM1Seq[2304];
.global .align 4 .b8 mrg32k3aM2Seq[2304];
.const .align 8 .b8 __cr_lgamma_table[72];

.visible .entry _Z19setup_random_kernelP17curandStateXORWOW(
	.param .u64 .ptr .align 1 _Z19setup_random_kernelP17curandStateXORWOW_param_0
)
{
	.reg .pred 	%p<24>;
	.reg .b32 	%r<406>;
	.reg .b64 	%rd<18>;

	ld.param.u64 	%rd8, [_Z19setup_random_kernelP17curandStateXORWOW_param_0];
	cvta.to.global.u64 	%rd9, %rd8;
	mov.u32 	%r182, %tid.x;
	mov.u32 	%r183, %ctaid.x;
	mov.u32 	%r184, %ntid.x;
	mad.lo.s32 	%r185, %r183, %r184, %r182;
	cvt.s64.s32 	%rd17, %r185;
	mul.wide.s32 	%rd10, %r185, 48;
	add.s64 	%rd2, %rd9, %rd10;
	mov.b32 	%r186, 1593684748;
	mov.b32 	%r187, 832094735;
	st.global.v2.u32 	[%rd2], {%r187, %r186};
	mov.b32 	%r188, -123459836;
	mov.b32 	%r189, 1111207954;
	st.global.v2.u32 	[%rd2+8], {%r189, %r188};
	mov.b32 	%r190, 1476011280;
	mov.b32 	%r191, -589760388;
	st.global.v2.u32 	[%rd2+16], {%r191, %r190};
	setp.eq.s32 	%p1, %r185, 0;
	@%p1 bra 	$L__BB0_42;
	mov.b32 	%r312, 0;
	mov.u64 	%rd12, precalc_xorwow_matrix;
$L__BB0_2:
	and.b64  	%rd4, %rd17, 3;
	setp.eq.s64 	%p2, %rd4, 0;
	@%p2 bra 	$L__BB0_41;
	mul.wide.u32 	%rd11, %r312, 3200;
	add.s64 	%rd5, %rd12, %rd11;
	cvt.u32.u64 	%r2, %rd4;
	mov.b32 	%r313, 0;
$L__BB0_4:
	mov.b32 	%r326, 0;
	mov.u32 	%r327, %r326;
	mov.u32 	%r328, %r326;
	mov.u32 	%r329, %r326;
	mov.u32 	%r330, %r326;
	mov.u32 	%r319, %r326;
$L__BB0_5:
	mul.wide.u32 	%rd13, %r319, 4;
	add.s64 	%rd14, %rd2, %rd13;
	ld.global.u32 	%r10, [%rd14+4];
	shl.b32 	%r11, %r319, 5;
	mov.b32 	%r325, 0;
$L__BB0_6:
	.pragma "nounroll";
	shr.u32 	%r196, %r10, %r325;
	and.b32  	%r197, %r196, 1;
	setp.eq.b32 	%p3, %r197, 1;
	not.pred 	%p4, %p3;
	add.s32 	%r198, %r11, %r325;
	mul.lo.s32 	%r199, %r198, 5;
	mul.wide.u32 	%rd15, %r199, 4;
	add.s64 	%rd6, %rd5, %rd15;
	@%p4 bra 	$L__BB0_8;
	ld.global.u32 	%r200, [%rd6];
	xor.b32  	%r330, %r330, %r200;
	ld.global.u32 	%r201, [%rd6+4];
	xor.b32  	%r329, %r329, %r201;
	ld.global.u32 	%r202, [%rd6+8];
	xor.b32  	%r328, %r328, %r202;
	ld.global.u32 	%r203, [%rd6+12];
	xor.b32  	%r327, %r327, %r203;
	ld.global.u32 	%r204, [%rd6+16];
	xor.b32  	%r326, %r326, %r204;
$L__BB0_8:
	and.b32  	%r206, %r196, 2;
	setp.eq.s32 	%p5, %r206, 0;
	@%p5 bra 	$L__BB0_10;
	ld.global.u32 	%r207, [%rd6+20];
	xor.b32  	%r330, %r330, %r207;
	ld.global.u32 	%r208, [%rd6+24];
	xor.b32  	%r329, %r329, %r208;
	ld.global.u32 	%r209, [%rd6+28];
	xor.b32  	%r328, %r328, %r209;
	ld.global.u32 	%r210, [%rd6+32];
	xor.b32  	%r327, %r327, %r210;
	ld.global.u32 	%r211, [%rd6+36];
	xor.b32  	%r326, %r326, %r211;
$L__BB0_10:
	and.b32  	%r213, %r196, 4;
	setp.eq.s32 	%p6, %r213, 0;
	@%p6 bra 	$L__BB0_12;
	ld.global.u32 	%r214, [%rd6+40];
	xor.b32  	%r330, %r330, %r214;
	ld.global.u32 	%r215, [%rd6+44];
	xor.b32  	%r329, %r329, %r215;
	ld.global.u32 	%r216, [%rd6+48];
	xor.b32  	%r328, %r328, %r216;
	ld.global.u32 	%r217, [%rd6+52];
	xor.b32  	%r327, %r327, %r217;
	ld.global.u32 	%r218, [%rd6+56];
	xor.b32  	%r326, %r326, %r218;
$L__BB0_12:
	and.b32  	%r220, %r196, 8;
	setp.eq.s32 	%p7, %r220, 0;
	@%p7 bra 	$L__BB0_14;
	ld.global.u32 	%r221, [%rd6+60];
	xor.b32  	%r330, %r330, %r221;
	ld.global.u32 	%r222, [%rd6+64];
	xor.b32  	%r329, %r329, %r222;
	ld.global.u32 	%r223, [%rd6+68];
	xor.b32  	%r328, %r328, %r223;
	ld.global.u32 	%r224, [%rd6+72];
	xor.b32  	%r327, %r327, %r224;
	ld.global.u32 	%r225, [%rd6+76];
	xor.b32  	%r326, %r326, %r225;
$L__BB0_14:
	and.b32  	%r227, %r196, 16;
	setp.eq.s32 	%p8, %r227, 0;
	@%p8 bra 	$L__BB0_16;
	ld.global.u32 	%r228, [%rd6+80];
	xor.b32  	%r330, %r330, %r228;
	ld.global.u32 	%r229, [%rd6+84];
	xor.b32  	%r329, %r329, %r229;
	ld.global.u32 	%r230, [%rd6+88];
	xor.b32  	%r328, %r328, %r230;
	ld.global.u32 	%r231, [%rd6+92];
	xor.b32  	%r327, %r327, %r231;
	ld.global.u32 	%r232, [%rd6+96];
	xor.b32  	%r326, %r326, %r232;
$L__BB0_16:
	and.b32  	%r234, %r196, 32;
	setp.eq.s32 	%p9, %r234, 0;
	@%p9 bra 	$L__BB0_18;
	ld.global.u32 	%r235, [%rd6+100];
	xor.b32  	%r330, %r330, %r235;
	ld.global.u32 	%r236, [%rd6+104];
	xor.b32  	%r329, %r329, %r236;
	ld.global.u32 	%r237, [%rd6+108];
	xor.b32  	%r328, %r328, %r237;
	ld.global.u32 	%r238, [%rd6+112];
	xor.b32  	%r327, %r327, %r238;
	ld.global.u32 	%r239, [%rd6+116];
	xor.b32  	%r326, %r326, %r239;
$L__BB0_18:
	and.b32  	%r241, %r196, 64;
	setp.eq.s32 	%p10, %r241, 0;
	@%p10 bra 	$L__BB0_20;
	ld.global.u32 	%r242, [%rd6+120];
	xor.b32  	%r330, %r330, %r242;
	ld.global.u32 	%r243, [%rd6+124];
	xor.b32  	%r329, %r329, %r243;
	ld.global.u32 	%r244, [%rd6+128];
	xor.b32  	%r328, %r328, %r244;
	ld.global.u32 	%r245, [%rd6+132];
	xor.b32  	%r327, %r327, %r245;
	ld.global.u32 	%r246, [%rd6+136];
	xor.b32  	%r326, %r326, %r246;
$L__BB0_20:
	and.b32  	%r248, %r196, 128;
	setp.eq.s32 	%p11, %r248, 0;
	@%p11 bra 	$L__BB0_22;
	ld.global.u32 	%r249, [%rd6+140];
	xor.b32  	%r330, %r330, %r249;
	ld.global.u32 	%r250, [%rd6+144];
	xor.b32  	%r329, %r329, %r250;
	ld.global.u32 	%r251, [%rd6+148];
	xor.b32  	%r328, %r328, %r251;
	ld.global.u32 	%r252, [%rd6+152];
	xor.b32  	%r327, %r327, %r252;
	ld.global.u32 	%r253, [%rd6+156];
	xor.b32  	%r326, %r326, %r253;
$L__BB0_22:
	and.b32  	%r255, %r196, 256;
	setp.eq.s32 	%p12, %r255, 0;
	@%p12 bra 	$L__BB0_24;
	ld.global.u32 	%r256, [%rd6+160];
	xor.b32  	%r330, %r330, %r256;
	ld.global.u32 	%r257, [%rd6+164];
	xor.b32  	%r329, %r329, %r257;
	ld.global.u32 	%r258, [%rd6+168];
	xor.b32  	%r328, %r328, %r258;
	ld.global.u32 	%r259, [%rd6+172];
	xor.b32  	%r327, %r327, %r259;
	ld.global.u32 	%r260, [%rd6+176];
	xor.b32  	%r326, %r326, %r260;
$L__BB0_24:
	and.b32  	%r262, %r196, 512;
	setp.eq.s32 	%p13, %r262, 0;
	@%p13 bra 	$L__BB0_26;
	ld.global.u32 	%r263, [%rd6+180];
	xor.b32  	%r330, %r330, %r263;
	ld.global.u32 	%r264, [%rd6+184];
	xor.b32  	%r329, %r329, %r264;
	ld.global.u32 	%r265, [%rd6+188];
	xor.b32  	%r328, %r328, %r265;
	ld.global.u32 	%r266, [%rd6+192];
	xor.b32  	%r327, %r327, %r266;
	ld.global.u32 	%r267, [%rd6+196];
	xor.b32  	%r326, %r326, %r267;
$L__BB0_26:
	and.b32  	%r269, %r196, 1024;
	setp.eq.s32 	%p14, %r269, 0;
	@%p14 bra 	$L__BB0_28;
	ld.global.u32 	%r270, [%rd6+200];
	xor.b32  	%r330, %r330, %r270;
	ld.global.u32 	%r271, [%rd6+204];
	xor.b32  	%r329, %r329, %r271;
	ld.global.u32 	%r272, [%rd6+208];
	xor.b32  	%r328, %r328, %r272;
	ld.global.u32 	%r273, [%rd6+212];
	xor.b32  	%r327, %r327, %r273;
	ld.global.u32 	%r274, [%rd6+216];
	xor.b32  	%r326, %r326, %r274;
$L__BB0_28:
	and.b32  	%r276, %r196, 2048;
	setp.eq.s32 	%p15, %r276, 0;
	@%p15 bra 	$L__BB0_30;
	ld.global.u32 	%r277, [%rd6+220];
	xor.b32  	%r330, %r330, %r277;
	ld.global.u32 	%r278, [%rd6+224];
	xor.b32  	%r329, %r329, %r278;
	ld.global.u32 	%r279, [%rd6+228];
	xor.b32  	%r328, %r328, %r279;
	ld.global.u32 	%r280, [%rd6+232];
	xor.b32  	%r327, %r327, %r280;
	ld.global.u32 	%r281, [%rd6+236];
	xor.b32  	%r326, %r326, %r281;
$L__BB0_30:
	and.b32  	%r283, %r196, 4096;
	setp.eq.s32 	%p16, %r283, 0;
	@%p16 bra 	$L__BB0_32;
	ld.global.u32 	%r284, [%rd6+240];
	xor.b32  	%r330, %r330, %r284;
	ld.global.u32 	%r285, [%rd6+244];
	xor.b32  	%r329, %r329, %r285;
	ld.global.u32 	%r286, [%rd6+248];
	xor.b32  	%r328, %r328, %r286;
	ld.global.u32 	%r287, [%rd6+252];
	xor.b32  	%r327, %r327, %r287;
	ld.global.u32 	%r288, [%rd6+256];
	xor.b32  	%r326, %r326, %r288;
$L__BB0_32:
	and.b32  	%r290, %r196, 8192;
	setp.eq.s32 	%p17, %r290, 0;
	@%p17 bra 	$L__BB0_34;
	ld.global.u32 	%r291, [%rd6+260];
	xor.b32  	%r330, %r330, %r291;
	ld.global.u32 	%r292, [%rd6+264];
	xor.b32  	%r329, %r329, %r292;
	ld.global.u32 	%r293, [%rd6+268];
	xor.b32  	%r328, %r328, %r293;
	ld.global.u32 	%r294, [%rd6+272];
	xor.b32  	%r327, %r327, %r294;
	ld.global.u32 	%r295, [%rd6+276];
	xor.b32  	%r326, %r326, %r295;
$L__BB0_34:
	and.b32  	%r297, %r196, 16384;
	setp.eq.s32 	%p18, %r297, 0;
	@%p18 bra 	$L__BB0_36;
	ld.global.u32 	%r298, [%rd6+280];
	xor.b32  	%r330, %r330, %r298;
	ld.global.u32 	%r299, [%rd6+284];
	xor.b32  	%r329, %r329, %r299;
	ld.global.u32 	%r300, [%rd6+288];
	xor.b32  	%r328, %r328, %r300;
	ld.global.u32 	%r301, [%rd6+292];
	xor.b32  	%r327, %r327, %r301;
	ld.global.u32 	%r302, [%rd6+296];
	xor.b32  	%r326, %r326, %r302;
$L__BB0_36:
	and.b32  	%r304, %r196, 32768;
	setp.eq.s32 	%p19, %r304, 0;
	@%p19 bra 	$L__BB0_38;
	ld.global.u32 	%r305, [%rd6+300];
	xor.b32  	%r330, %r330, %r305;
	ld.global.u32 	%r306, [%rd6+304];
	xor.b32  	%r329, %r329, %r306;
	ld.global.u32 	%r307, [%rd6+308];
	xor.b32  	%r328, %r328, %r307;
	ld.global.u32 	%r308, [%rd6+312];
	xor.b32  	%r327, %r327, %r308;
	ld.global.u32 	%r309, [%rd6+316];
	xor.b32  	%r326, %r326, %r309;
$L__BB0_38:
	add.s32 	%r325, %r325, 16;
	setp.ne.s32 	%p20, %r325, 32;
	@%p20 bra 	$L__BB0_6;
	mad.lo.s32 	%r310, %r319, -31, %r11;
	add.s32 	%r319, %r310, 1;
	setp.ne.s32 	%p21, %r319, 5;
	@%p21 bra 	$L__BB0_5;
	st.global.u32 	[%rd2+4], %r330;
	st.global.u32 	[%rd2+8], %r329;
	st.global.u32 	[%rd2+12], %r328;
	st.global.u32 	[%rd2+16], %r327;
	st.global.u32 	[%rd2+20], %r326;
	add.s32 	%r313, %r313, 1;
	setp.lt.u32 	%p22, %r313, %r2;
	@%p22 bra 	$L__BB0_4;
$L__BB0_41:
	shr.u64 	%rd7, %rd17, 2;
	add.s32 	%r312, %r312, 1;
	setp.gt.u64 	%p23, %rd17, 3;
	mov.u64 	%rd17, %rd7;
	@%p23 bra 	$L__BB0_2;
$L__BB0_42:
	mov.b32 	%r311, 0;
	st.global.v2.u32 	[%rd2+24], {%r311, %r311};
	st.global.u32 	[%rd2+32], %r311;
	mov.b64 	%rd16, 0;
	st.global.u64 	[%rd2+40], %rd16;
	ret;

}
	// .globl	_Z11inizializzaPfS_
.visible .entry _Z11inizializzaPfS_(
	.param .u64 .ptr .align 1 _Z11inizializzaPfS__param_0,
	.param .u64 .ptr .align 1 _Z11inizializzaPfS__param_1
)
{
	.reg .b32 	%r<6>;
	.reg .b64 	%rd<8>;

	ld.param.u64 	%rd1, [_Z11inizializzaPfS__param_0];
	ld.param.u64 	%rd2, [_Z11inizializzaPfS__param_1];
	cvta.to.global.u64 	%rd3, %rd2;
	cvta.to.global.u64 	%rd4, %rd1;
	mov.u32 	%r1, %tid.x;
	mov.u32 	%r2, %ctaid.x;
	mov.u32 	%r3, %ntid.x;
	mad.lo.s32 	%r4, %r2, %r3, %r1;
	mul.wide.s32 	%rd5, %r4, 4;
	add.s64 	%rd6, %rd4, %rd5;
	mov.b32 	%r5, 0;
	st.global.u32 	[%rd6], %r5;
	add.s64 	%rd7, %rd3, %rd5;
	st.global.u32 	[%rd7], %r5;
	ret;

}
	// .globl	_Z6evolviP17curandStateXORWOWPfS1_S1_S1_
.visible .entry _Z6evolviP17curandStateXORWOWPfS1_S1_S1_(
	.param .u64 .ptr .align 1 _Z6evolviP17curandStateXORWOWPfS1_S1_S1__param_0,
	.param .u64 .ptr .align 1 _Z6evolviP17curandStateXORWOWPfS1_S1_S1__param_1,
	.param .u64 .ptr .align 1 _Z6evolviP17curandStateXORWOWPfS1_S1_S1__param_2,
	.param .u64 .ptr .align 1 _Z6evolviP17curandStateXORWOWPfS1_S1_S1__param_3,
	.param .u64 .ptr .align 1 _Z6evolviP17curandStateXORWOWPfS1_S1_S1__param_4
)
{
	.reg .pred 	%p<7>;
	.reg .b32 	%r<39>;
	.reg .b32 	%f<52>;
	.reg .b64 	%rd<23>;
	.reg .b64 	%fd<37>;

	ld.param.u64 	%rd9, [_Z6evolviP17curandStateXORWOWPfS1_S1_S1__param_0];
	ld.param.u64 	%rd6, [_Z6evolviP17curandStateXORWOWPfS1_S1_S1__param_1];
	ld.param.u64 	%rd7, [_Z6evolviP17curandStateXORWOWPfS1_S1_S1__param_2];
	ld.param.u64 	%rd8, [_Z6evolviP17curandStateXORWOWPfS1_S1_S1__param_3];
	ld.param.u64 	%rd10, [_Z6evolviP17curandStateXORWOWPfS1_S1_S1__param_4];
	cvta.to.global.u64 	%rd1, %rd10;
	cvta.to.global.u64 	%rd11, %rd9;
	mov.u32 	%r2, %tid.x;
	mov.u32 	%r3, %ctaid.x;
	mov.u32 	%r4, %ntid.x;
	mad.lo.s32 	%r1, %r3, %r4, %r2;
	mul.wide.s32 	%rd12, %r1, 48;
	add.s64 	%rd2, %rd11, %rd12;
	ld.global.u32 	%r5, [%rd2+24];
	setp.eq.s32 	%p1, %r5, 1;
	@%p1 bra 	$L__BB2_2;
	ld.global.v2.u32 	{%r6, %r7}, [%rd2];
	shr.u32 	%r8, %r7, 2;
	xor.b32  	%r9, %r8, %r7;
	ld.global.v2.u32 	{%r10, %r11}, [%rd2+8];
	ld.global.v2.u32 	{%r12, %r13}, [%rd2+16];
	shl.b32 	%r14, %r13, 4;
	shl.b32 	%r15, %r9, 1;
	xor.b32  	%r16, %r15, %r14;
	xor.b32  	%r17, %r16, %r9;
	xor.b32  	%r18, %r17, %r13;
	add.s32 	%r19, %r6, %r18;
	add.s32 	%r20, %r19, 362437;
	shr.u32 	%r21, %r10, 2;
	xor.b32  	%r22, %r21, %r10;
	st.global.v2.u32 	[%rd2+8], {%r12, %r13};
	shl.b32 	%r23, %r18, 4;
	shl.b32 	%r24, %r22, 1;
	xor.b32  	%r25, %r24, %r23;
	xor.b32  	%r26, %r25, %r22;
	xor.b32  	%r27, %r26, %r18;
	st.global.v2.u32 	[%rd2+16], {%r18, %r27};
	add.s32 	%r28, %r6, 724874;
	st.global.v2.u32 	[%rd2], {%r28, %r11};
	add.s32 	%r29, %r27, %r28;
	cvt.rn.f32.u32 	%f4, %r20;
	fma.rn.f32 	%f5, %f4, 0f2F800000, 0f2F000000;
	cvt.rn.f32.u32 	%f6, %r29;
	fma.rn.f32 	%f7, %f6, 0f30C90FDB, 0f30490FDB;
	setp.lt.f32 	%p2, %f5, 0f00800000;
	mul.f32 	%f8, %f5, 0f4B000000;
	selp.f32 	%f9, %f8, %f5, %p2;
	selp.f32 	%f10, 0fC1B80000, 0f00000000, %p2;
	mov.b32 	%r30, %f9;
	add.s32 	%r31, %r30, -1059760811;
	and.b32  	%r32, %r31, -8388608;
	sub.s32 	%r33, %r30, %r32;
	mov.b32 	%f11, %r33;
	cvt.rn.f32.s32 	%f12, %r32;
	fma.rn.f32 	%f13, %f12, 0f34000000, %f10;
	add.f32 	%f14, %f11, 0fBF800000;
	fma.rn.f32 	%f15, %f14, 0fBE055027, 0f3E1039F6;
	fma.rn.f32 	%f16, %f15, %f14, 0fBDF8CDCC;
	fma.rn.f32 	%f17, %f16, %f14, 0f3E0F2955;
	fma.rn.f32 	%f18, %f17, %f14, 0fBE2AD8B9;
	fma.rn.f32 	%f19, %f18, %f14, 0f3E4CED0B;
	fma.rn.f32 	%f20, %f19, %f14, 0fBE7FFF22;
	fma.rn.f32 	%f21, %f20, %f14, 0f3EAAAA78;
	fma.rn.f32 	%f22, %f21, %f14, 0fBF000000;
	mul.f32 	%f23, %f14, %f22;
	fma.rn.f32 	%f24, %f23, %f14, %f14;
	fma.rn.f32 	%f25, %f13, 0f3F317218, %f24;
	setp.gt.u32 	%p3, %r30, 2139095039;
	fma.rn.f32 	%f26, %f9, 0f7F800000, 0f7F800000;
	selp.f32 	%f27, %f26, %f25, %p3;
	setp.eq.f32 	%p4, %f9, 0f00000000;
	mul.f32 	%f28, %f27, 0fC0000000;
	selp.f32 	%f29, 0f7F800000, %f28, %p4;
	sqrt.rn.f32 	%f30, %f29;
	sin.approx.f32 	%f31, %f7;
	cos.approx.f32 	%f32, %f7;
	mul.f32 	%f51, %f30, %f31;
	mul.f32 	%f33, %f30, %f32;
	st.global.f32 	[%rd2+32], %f33;
	mov.b32 	%r34, 1;
	st.global.u32 	[%rd2+24], %r34;
	bra.uni 	$L__BB2_3;
$L__BB2_2:
	mov.b32 	%r35, 0;
	st.global.u32 	[%rd2+24], %r35;
	ld.global.f32 	%f51, [%rd2+32];
$L__BB2_3:
	cvt.f64.f32 	%fd2, %f51;
	mul.f64 	%fd3, %fd2, 0d3FF6A09E667F3BCD;
	cvt.rn.f32.f64 	%f34, %fd3;
	cvta.to.global.u64 	%rd13, %rd7;
	mul.wide.s32 	%rd14, %r1, 4;
	add.s64 	%rd3, %rd13, %rd14;
	ld.global.f32 	%f35, [%rd3];
	cvt.f64.f32 	%fd4, %f35;
	mul.f64 	%fd5, %fd4, 0dBFFAAAAAAAAAAAAB;
	fma.rn.f64 	%fd6, %fd5, 0d3FB999999999999A, %fd4;
	cvt.f64.f32 	%fd7, %f34;
	mul.f64 	%fd8, %fd7, 0d3FD43D136248490F;
	mul.f64 	%fd9, %fd8, 0d3FD43D136248490F;
	div.rn.f64 	%fd10, %fd9, 0d3FE3333333333333;
	add.f64 	%fd11, %fd6, %fd10;
	cvt.rn.f32.f64 	%f36, %fd11;
	st.global.f32 	[%rd3], %f36;
	cvta.to.global.u64 	%rd15, %rd6;
	add.s64 	%rd4, %rd15, %rd14;
	ld.global.f32 	%f37, [%rd4];
	cvt.f64.f32 	%fd12, %f37;
	cvt.f64.f32 	%fd13, %f36;
	fma.rn.f64 	%fd14, %fd13, 0d3FB999999999999A, %fd12;
	cvt.rn.f32.f64 	%f38, %fd14;
	st.global.f32 	[%rd4], %f38;
	cvta.to.global.u64 	%rd16, %rd8;
	add.s64 	%rd5, %rd16, %rd14;
	mov.b32 	%r36, 0;
	st.global.u32 	[%rd5], %r36;
	ld.global.f32 	%f39, [%rd4];
	cvt.f64.f32 	%fd1, %f39;
	add.f64 	%fd15, %fd1, 0d3FD3333333333333;
	setp.leu.f64 	%p5, %fd15, 0d4014000000000000;
	@%p5 bra 	$L__BB2_5;
	div.rn.f64 	%fd27, %fd1, 0d3FB999999999999A;
	mov.f64 	%fd28, 0d4047800000000000;
	sub.f64 	%fd29, %fd28, %fd27;
	ld.global.f32 	%f46, [%rd3];
	cvt.f64.f32 	%fd30, %f46;
	add.f64 	%fd31, %fd29, %fd30;
	cvt.rn.f32.f64 	%f47, %fd31;
	add.s64 	%rd22, %rd1, %rd14;
	st.global.f32 	[%rd22], %f47;
	ld.global.f32 	%f48, [%rd4];
	cvt.f64.f32 	%fd32, %f48;
	add.f64 	%fd33, %fd32, 0d3FD3333333333333;
	add.f64 	%fd34, %fd33, 0dC014000000000000;
	cvt.rn.f32.f64 	%f49, %fd34;
	mov.b32 	%r38, 1083598438;
	st.global.u32 	[%rd4], %r38;
	cvt.f64.f32 	%fd35, %f49;
	div.rn.f64 	%fd36, %fd35, 0d3FB999999999999A;
	cvt.rn.f32.f64 	%f50, %fd36;
	st.global.f32 	[%rd5], %f50;
	bra.uni 	$L__BB2_8;
$L__BB2_5:
	add.f64 	%fd16, %fd1, 0dBFD3333333333333;
	setp.geu.f64 	%p6, %fd16, 0dC014000000000000;
	@%p6 bra 	$L__BB2_7;
	div.rn.f64 	%fd17, %fd1, 0d3FB999999999999A;
	mov.f64 	%fd18, 0dC047800000000000;
	sub.f64 	%fd19, %fd18, %fd17;
	ld.global.f32 	%f41, [%rd3];
	cvt.f64.f32 	%fd20, %f41;
	add.f64 	%fd21, %fd19, %fd20;
	cvt.rn.f32.f64 	%f42, %fd21;
	add.s64 	%rd20, %rd1, %rd14;
	st.global.f32 	[%rd20], %f42;
	ld.global.f32 	%f43, [%rd4];
	cvt.f64.f32 	%fd22, %f43;
	add.f64 	%fd23, %fd22, 0dBFD3333333333333;
	add.f64 	%fd24, %fd23, 0d4014000000000000;
	cvt.rn.f32.f64 	%f44, %fd24;
	mov.b32 	%r37, -1063885210;
	st.global.u32 	[%rd4], %r37;
	cvt.f64.f32 	%fd25, %f44;
	div.rn.f64 	%fd26, %fd25, 0d3FB999999999999A;
	cvt.rn.f32.f64 	%f45, %fd26;
	st.global.f32 	[%rd5], %f45;
	bra.uni 	$L__BB2_8;
$L__BB2_7:
	ld.global.f32 	%f40, [%rd3];
	add.s64 	%rd18, %rd1, %rd14;
	st.global.f32 	[%rd18], %f40;
$L__BB2_8:
	ret;

}


// ===== COMPILED SASS (sm_100) =====

	.target	sm_100

	.elftype	@"ET_EXEC"


//--------------------- .note.nv.tkinfo           --------------------------
	.section	.note.nv.tkinfo,"",@"SHT_NOTE"
	.sectionflags	@"SHF_NOTE_NV_TKINFO"
	.tkinfo
        /*0018*/ 	.word	0x00000002
        /*0030*/ 	.string	""
        /*0030*/ 	.string	"ptxas"
        /*0030*/ 	.string	"Cuda compilation tools, release 13.0, V13.0.88"
        /*0030*/ 	.string	"Build cuda_13.0.r13.0/compiler.36424714_0"
        /*0030*/ 	.string	"-arch sm_100 -m 64 "



//--------------------- .note.nv.cuinfo           --------------------------
	.section	.note.nv.cuinfo,"",@"SHT_NOTE"
	.sectionflags	@"SHF_NOTE_NV_CUINFO"
        /*0018*/ 	.short	0x0002
        /*001a*/ 	.short	0x0064
        /*001c*/ 	.short	0x0082
	.zero		2


//--------------------- .nv.info                  --------------------------
	.section	.nv.info,"",@"SHT_CUDA_INFO"
	.align	4


	//----- nvinfo : EIATTR_REGCOUNT
	.align		4
        /*0000*/ 	.byte	0x04, 0x2f
        /*0002*/ 	.short	(.L_10 - .L_9)
	.align		4
.L_9:
        /*0004*/ 	.word	index@(_Z19setup_random_kernelP17curandStateXORWOW)
        /*0008*/ 	.word	0x0000001f


	//----- nvinfo : EIATTR_FRAME_SIZE
	.align		4
.L_10:
        /*000c*/ 	.byte	0x04, 0x11
        /*000e*/ 	.short	(.L_12 - .L_11)
	.align		4
.L_11:
        /*0010*/ 	.word	index@(_Z19setup_random_kernelP17curandStateXORWOW)
        /*0014*/ 	.word	0x00000000


	//----- nvinfo : EIATTR_REGCOUNT
	.align		4
.L_12:
        /*0018*/ 	.byte	0x04, 0x2f
        /*001a*/ 	.short	(.L_14 - .L_13)
	.align		4
.L_13:
        /*001c*/ 	.word	index@(_Z11inizializzaPfS_)
        /*0020*/ 	.word	0x0000000a


	//----- nvinfo : EIATTR_FRAME_SIZE
	.align		4
.L_14:
        /*0024*/ 	.byte	0x04, 0x11
        /*0026*/ 	.short	(.L_16 - .L_15)
	.align		4
.L_15:
        /*0028*/ 	.word	index@(_Z11inizializzaPfS_)
        /*002c*/ 	.word	0x00000000


	//----- nvinfo : EIATTR_REGCOUNT
	.align		4
.L_16:
        /*0030*/ 	.byte	0x04, 0x2f
        /*0032*/ 	.short	(.L_18 - .L_17)
	.align		4
.L_17:
        /*0034*/ 	.word	index@(_Z6evolviP17curandStateXORWOWPfS1_S1_S1_)
        /*0038*/ 	.word	0x0000001e


	//----- nvinfo : EIATTR_FRAME_SIZE
	.align		4
.L_18:
        /*003c*/ 	.byte	0x04, 0x11
        /*003e*/ 	.short	(.L_20 - .L_19)
	.align		4
.L_19:
        /*0040*/ 	.word	index@($__internal_1_$__cuda_sm20_sqrt_rn_f32_slowpath)
        /*0044*/ 	.word	0x00000000


	//----- nvinfo : EIATTR_FRAME_SIZE
	.align		4
.L_20:
        /*0048*/ 	.byte	0x04, 0x11
        /*004a*/ 	.short	(.L_22 - .L_21)
	.align		4
.L_21:
        /*004c*/ 	.word	index@($__internal_0_$__cuda_sm20_div_rn_f64_full)
        /*0050*/ 	.word	0x00000000


	//----- nvinfo : EIATTR_FRAME_SIZE
	.align		4
.L_22:
        /*0054*/ 	.byte	0x04, 0x11
        /*0056*/ 	.short	(.L_24 - .L_23)
	.align		4
.L_23:
        /*0058*/ 	.word	index@(_Z6evolviP17curandStateXORWOWPfS1_S1_S1_)
        /*005c*/ 	.word	0x00000000


	//----- nvinfo : EIATTR_MIN_STACK_SIZE
	.align		4
.L_24:
        /*0060*/ 	.byte	0x04, 0x12
        /*0062*/ 	.short	(.L_26 - .L_25)
	.align		4
.L_25:
        /*0064*/ 	.word	index@(_Z6evolviP17curandStateXORWOWPfS1_S1_S1_)
        /*0068*/ 	.word	0x00000000


	//----- nvinfo : EIATTR_MIN_STACK_SIZE
	.align		4
.L_26:
        /*006c*/ 	.byte	0x04, 0x12
        /*006e*/ 	.short	(.L_28 - .L_27)
	.align		4
.L_27:
        /*0070*/ 	.word	index@(_Z11inizializzaPfS_)
        /*0074*/ 	.word	0x00000000


	//----- nvinfo : EIATTR_MIN_STACK_SIZE
	.align		4
.L_28:
        /*0078*/ 	.byte	0x04, 0x12
        /*007a*/ 	.short	(.L_30 - .L_29)
	.align		4
.L_29:
        /*007c*/ 	.word	index@(_Z19setup_random_kernelP17curandStateXORWOW)
        /*0080*/ 	.word	0x00000000
.L_30:


//--------------------- .nv.compat                --------------------------
	.section	.nv.compat,"",@"SHT_CUDA_COMPAT_INFO"
	.align	4
        /*0000*/ 	.byte	0x02, 0x09, 0x00, 0x00, 0x02, 0x02, 0x01, 0x00, 0x02, 0x05, 0x05, 0x00, 0x03, 0x07, 0x01, 0x01
        /*0010*/ 	.byte	0x02, 0x03, 0x00, 0x00, 0x02, 0x06, 0x01, 0x00, 0x04, 0x0b, 0x08, 0x00, 0x01, 0x00, 0x00, 0x00
        /*0020*/ 	.byte	0x00, 0x00, 0x00, 0x00


//--------------------- .nv.info._Z6evolviP17curandStateXORWOWPfS1_S1_S1_ --------------------------
	.section	.nv.info._Z6evolviP17curandStateXORWOWPfS1_S1_S1_,"",@"SHT_CUDA_INFO"
	.sectionflags	@""
	.align	4


	//----- nvinfo : EIATTR_CUDA_API_VERSION
	.align		4
        /*0000*/ 	.byte	0x04, 0x37
        /*0002*/ 	.short	(.L_32 - .L_31)
.L_31:
        /*0004*/ 	.word	0x00000082


	//----- nvinfo : EIATTR_KPARAM_INFO
	.align		4
.L_32:
        /*0008*/ 	.byte	0x04, 0x17
        /*000a*/ 	.short	(.L_34 - .L_33)
.L_33:
        /*000c*/ 	.word	0x00000000
        /*0010*/ 	.short	0x0004
        /*0012*/ 	.short	0x0020
        /*0014*/ 	.byte	0x00, 0xf5, 0x21, 0x00


	//----- nvinfo : EIATTR_KPARAM_INFO
	.align		4
.L_34:
        /*0018*/ 	.byte	0x04, 0x17
        /*001a*/ 	.short	(.L_36 - .L_35)
.L_35:
        /*001c*/ 	.word	0x00000000
        /*0020*/ 	.short	0x0003
        /*0022*/ 	.short	0x0018
        /*0024*/ 	.byte	0x00, 0xf5, 0x21, 0x00


	//----- nvinfo : EIATTR_KPARAM_INFO
	.align		4
.L_36:
        /*0028*/ 	.byte	0x04, 0x17
        /*002a*/ 	.short	(.L_38 - .L_37)
.L_37:
        /*002c*/ 	.word	0x00000000
        /*0030*/ 	.short	0x0002
        /*0032*/ 	.short	0x0010
        /*0034*/ 	.byte	0x00, 0xf5, 0x21, 0x00


	//----- nvinfo : EIATTR_KPARAM_INFO
	.align		4
.L_38:
        /*0038*/ 	.byte	0x04, 0x17
        /*003a*/ 	.short	(.L_40 - .L_39)
.L_39:
        /*003c*/ 	.word	0x00000000
        /*0040*/ 	.short	0x0001
        /*0042*/ 	.short	0x0008
        /*0044*/ 	.byte	0x00, 0xf5, 0x21, 0x00


	//----- nvinfo : EIATTR_KPARAM_INFO
	.align		4
.L_40:
        /*0048*/ 	.byte	0x04, 0x17
        /*004a*/ 	.short	(.L_42 - .L_41)
.L_41:
        /*004c*/ 	.word	0x00000000
        /*0050*/ 	.short	0x0000
        /*0052*/ 	.short	0x0000
        /*0054*/ 	.byte	0x00, 0xf5, 0x21, 0x00


	//----- nvinfo : EIATTR_SPARSE_MMA_MASK
	.align		4
.L_42:
        /*0058*/ 	.byte	0x03, 0x50
        /*005a*/ 	.short	0x0000


	//----- nvinfo : EIATTR_MAXREG_COUNT
	.align		4
        /*005c*/ 	.byte	0x03, 0x1b
        /*005e*/ 	.short	0x00ff


	//----- nvinfo : EIATTR_MERCURY_ISA_VERSION
	.align		4
        /*0060*/ 	.byte	0x03, 0x5f
        /*0062*/ 	.short	0x0101


	//----- nvinfo : EIATTR_VRC_CTA_INIT_COUNT
	.align		4
        /*0064*/ 	.byte	0x02, 0x4a
	.zero		1
	.zero		1


	//----- nvinfo : EIATTR_EXIT_INSTR_OFFSETS
	.align		4
        /*0068*/ 	.byte	0x04, 0x1c
        /*006a*/ 	.short	(.L_44 - .L_43)


	//   ....[0]....
.L_43:
        /*006c*/ 	.word	0x00000e50


	//   ....[1]....
        /*0070*/ 	.word	0x00001310


	//   ....[2]....
        /*0074*/ 	.word	0x00001360


	//----- nvinfo : EIATTR_CRS_STACK_SIZE
	.align		4
.L_44:
        /*0078*/ 	.byte	0x04, 0x1e
        /*007a*/ 	.short	(.L_46 - .L_45)
.L_45:
        /*007c*/ 	.word	0x00000000


	//----- nvinfo : EIATTR_CBANK_PARAM_SIZE
	.align		4
.L_46:
        /*0080*/ 	.byte	0x03, 0x19
        /*0082*/ 	.short	0x0028


	//----- nvinfo : EIATTR_PARAM_CBANK
	.align		4
        /*0084*/ 	.byte	0x04, 0x0a
        /*0086*/ 	.short	(.L_48 - .L_47)
	.align		4
.L_47:
        /*0088*/ 	.word	index@(.nv.constant0._Z6evolviP17curandStateXORWOWPfS1_S1_S1_)
        /*008c*/ 	.short	0x0380
        /*008e*/ 	.short	0x0028


	//----- nvinfo : EIATTR_SW_WAR
	.align		4
.L_48:
        /*0090*/ 	.byte	0x04, 0x36
        /*0092*/ 	.short	(.L_50 - .L_49)
.L_49:
        /*0094*/ 	.word	0x00000008
.L_50:


//--------------------- .nv.info._Z11inizializzaPfS_ --------------------------
	.section	.nv.info._Z11inizializzaPfS_,"",@"SHT_CUDA_INFO"
	.sectionflags	@""
	.align	4


	//----- nvinfo : EIATTR_CUDA_API_VERSION
	.align		4
        /*0000*/ 	.byte	0x04, 0x37
        /*0002*/ 	.short	(.L_52 - .L_51)
.L_51:
        /*0004*/ 	.word	0x00000082


	//----- nvinfo : EIATTR_KPARAM_INFO
	.align		4
.L_52:
        /*0008*/ 	.byte	0x04, 0x17
        /*000a*/ 	.short	(.L_54 - .L_53)
.L_53:
        /*000c*/ 	.word	0x00000000
        /*0010*/ 	.short	0x0001
        /*0012*/ 	.short	0x0008
        /*0014*/ 	.byte	0x00, 0xf5, 0x21, 0x00


	//----- nvinfo : EIATTR_KPARAM_INFO
	.align		4
.L_54:
        /*0018*/ 	.byte	0x04, 0x17
        /*001a*/ 	.short	(.L_56 - .L_55)
.L_55:
        /*001c*/ 	.word	0x00000000
        /*0020*/ 	.short	0x0000
        /*0022*/ 	.short	0x0000
        /*0024*/ 	.byte	0x00, 0xf5, 0x21, 0x00


	//----- nvinfo : EIATTR_SPARSE_MMA_MASK
	.align		4
.L_56:
        /*0028*/ 	.byte	0x03, 0x50
        /*002a*/ 	.short	0x0000


	//----- nvinfo : EIATTR_MAXREG_COUNT
	.align		4
        /*002c*/ 	.byte	0x03, 0x1b
        /*002e*/ 	.short	0x00ff


	//----- nvinfo : EIATTR_MERCURY_ISA_VERSION
	.align		4
        /*0030*/ 	.byte	0x03, 0x5f
        /*0032*/ 	.short	0x0101


	//----- nvinfo : EIATTR_VRC_CTA_INIT_COUNT
	.align		4
        /*0034*/ 	.byte	0x02, 0x4a
	.zero		1
	.zero		1


	//----- nvinfo : EIATTR_EXIT_INSTR_OFFSETS
	.align		4
        /*0038*/ 	.byte	0x04, 0x1c
        /*003a*/ 	.short	(.L_58 - .L_57)


	//   ....[0]....
.L_57:
        /*003c*/ 	.word	0x000000c0


	//----- nvinfo : EIATTR_CBANK_PARAM_SIZE
	.align		4
.L_58:
        /*0040*/ 	.byte	0x03, 0x19
        /*0042*/ 	.short	0x0010


	//----- nvinfo : EIATTR_PARAM_CBANK
	.align		4
        /*0044*/ 	.byte	0x04, 0x0a
        /*0046*/ 	.short	(.L_60 - .L_59)
	.align		4
.L_59:
        /*0048*/ 	.word	index@(.nv.constant0._Z11inizializzaPfS_)
        /*004c*/ 	.short	0x0380
        /*004e*/ 	.short	0x0010


	//----- nvinfo : EIATTR_SW_WAR
	.align		4
.L_60:
        /*0050*/ 	.byte	0x04, 0x36
        /*0052*/ 	.short	(.L_62 - .L_61)
.L_61:
        /*0054*/ 	.word	0x00000008
.L_62:


//--------------------- .nv.info._Z19setup_random_kernelP17curandStateXORWOW --------------------------
	.section	.nv.info._Z19setup_random_kernelP17curandStateXORWOW,"",@"SHT_CUDA_INFO"
	.sectionflags	@""
	.align	4


	//----- nvinfo : EIATTR_CUDA_API_VERSION
	.align		4
        /*0000*/ 	.byte	0x04, 0x37
        /*0002*/ 	.short	(.L_64 - .L_63)
.L_63:
        /*0004*/ 	.word	0x00000082


	//----- nvinfo : EIATTR_KPARAM_INFO
	.align		4
.L_64:
        /*0008*/ 	.byte	0x04, 0x17
        /*000a*/ 	.short	(.L_66 - .L_65)
.L_65:
        /*000c*/ 	.word	0x00000000
        /*0010*/ 	.short	0x0000
        /*0012*/ 	.short	0x0000
        /*0014*/ 	.byte	0x00, 0xf5, 0x21, 0x00


	//----- nvinfo : EIATTR_SPARSE_MMA_MASK
	.align		4
.L_66:
        /*0018*/ 	.byte	0x03, 0x50
        /*001a*/ 	.short	0x0000


	//----- nvinfo : EIATTR_MAXREG_COUNT
	.align		4
        /*001c*/ 	.byte	0x03, 0x1b
        /*001e*/ 	.short	0x00ff


	//----- nvinfo : EIATTR_MERCURY_ISA_VERSION
	.align		4
        /*0020*/ 	.byte	0x03, 0x5f
        /*0022*/ 	.short	0x0101


	//----- nvinfo : EIATTR_VRC_CTA_INIT_COUNT
	.align		4
        /*0024*/ 	.byte	0x02, 0x4a
	.zero		1
	.zero		1


	//----- nvinfo : EIATTR_EXIT_INSTR_OFFSETS
	.align		4
        /*0028*/ 	.byte	0x04, 0x1c
        /*002a*/ 	.short	(.L_68 - .L_67)


	//   ....[0]....
.L_67:
        /*002c*/ 	.word	0x00000e80


	//----- nvinfo : EIATTR_CRS_STACK_SIZE
	.align		4
.L_68:
        /*0030*/ 	.byte	0x04, 0x1e
        /*0032*/ 	.short	(.L_70 - .L_69)
.L_69:
        /*0034*/ 	.word	0x00000000


	//----- nvinfo : EIATTR_CBANK_PARAM_SIZE
	.align		4
.L_70:
        /*0038*/ 	.byte	0x03, 0x19
        /*003a*/ 	.short	0x0008


	//----- nvinfo : EIATTR_PARAM_CBANK
	.align		4
        /*003c*/ 	.byte	0x04, 0x0a
        /*003e*/ 	.short	(.L_72 - .L_71)
	.align		4
.L_71:
        /*0040*/ 	.word	index@(.nv.constant0._Z19setup_random_kernelP17curandStateXORWOW)
        /*0044*/ 	.short	0x0380
        /*0046*/ 	.short	0x0008


	//----- nvinfo : EIATTR_SW_WAR
	.align		4
.L_72:
        /*0048*/ 	.byte	0x04, 0x36
        /*004a*/ 	.short	(.L_74 - .L_73)
.L_73:
        /*004c*/ 	.word	0x00000008
.L_74:


//--------------------- .nv.callgraph             --------------------------
	.section	.nv.callgraph,"",@"SHT_CUDA_CALLGRAPH"
	.align	4
	.sectionentsize	8
	.align		4
        /*0000*/ 	.word	0x00000000
	.align		4
        /*0004*/ 	.word	0xffffffff
	.align		4
        /*0008*/ 	.word	0x00000000
	.align		4
        /*000c*/ 	.word	0xfffffffe
	.align		4
        /*0010*/ 	.word	0x00000000
	.align		4
        /*0014*/ 	.word	0xfffffffd
	.align		4
        /*0018*/ 	.word	0x00000000
	.align		4
        /*001c*/ 	.word	0xfffffffc


//--------------------- .nv.constant4             --------------------------
	.section	.nv.constant4,"a",@progbits
	.align	8
	.align		8
.nv.constant4:
        /*0000*/ 	.dword	precalc_xorwow_matrix
	.align		8
        /*0008*/ 	.dword	precalc_xorwow_offset_matrix
	.align		8
        /*0010*/ 	.dword	mrg32k3aM1
	.align		8
        /*0018*/ 	.dword	mrg32k3aM2
	.align		8
        /*0020*/ 	.dword	mrg32k3aM1SubSeq
	.align		8
        /*0028*/ 	.dword	mrg32k3aM2SubSeq
	.align		8
        /*0030*/ 	.dword	mrg32k3aM1Seq
	.align		8
        /*0038*/ 	.dword	mrg32k3aM2Seq


//--------------------- .nv.constant3             --------------------------
	.section	.nv.constant3,"a",@progbits
	.align	8
.nv.constant3:
	.type		__cr_lgamma_table,@object
	.size		__cr_lgamma_table,(.L_8 - __cr_lgamma_table)
__cr_lgamma_table:
        /*0000*/ 	.byte	0x00, 0x00, 0x00, 0x00, 0x00, 0x00, 0x00, 0x00, 0x00, 0x00, 0x00, 0x00, 0x00, 0x00, 0x00, 0x00
        /*0010*/ 	.byte	0xef, 0x39, 0xfa, 0xfe, 0x42, 0x2e, 0xe6, 0x3f, 0x02, 0x20, 0x2a, 0xfa, 0x0b, 0xab, 0xfc, 0x3f
        /*0020*/ 	.byte	0xf9, 0x2c, 0x92, 0x7c, 0xa7, 0x6c, 0x09, 0x40, 0xc9, 0x79, 0x44, 0x3c, 0x64, 0x26, 0x13, 0x40
        /*0030*/ 	.byte	0xca, 0x01, 0xcf, 0x3a, 0x27, 0x51, 0x1a, 0x40, 0x30, 0xcc, 0x2d, 0xf3, 0xe1, 0x0c, 0x21, 0x40
        /*0040*/ 	.byte	0x0d, 0xb7, 0xfc, 0x82, 0x8e, 0x35, 0x25, 0x40
.L_8:


//--------------------- .text._Z6evolviP17curandStateXORWOWPfS1_S1_S1_ --------------------------
	.section	.text._Z6evolviP17curandStateXORWOWPfS1_S1_S1_,"ax",@progbits
	.align	128
        .global         _Z6evolviP17curandStateXORWOWPfS1_S1_S1_
        .type           _Z6evolviP17curandStateXORWOWPfS1_S1_S1_,@function
        .size           _Z6evolviP17curandStateXORWOWPfS1_S1_S1_,(.L_x_36 - _Z6evolviP17curandStateXORWOWPfS1_S1_S1_)
        .other          _Z6evolviP17curandStateXORWOWPfS1_S1_S1_,@"STO_CUDA_ENTRY STV_DEFAULT"
_Z6evolviP17curandStateXORWOWPfS1_S1_S1_:
.text._Z6evolviP17curandStateXORWOWPfS1_S1_S1_:
[----:B------:R-:W-:Y:S01]  /*0000*/  LDC R1, c[0x0][0x37c] ;  /* 0x0000df00ff017b82 */ /* 0x000fe20000000800 */
[----:B------:R-:W0:Y:S07]  /*0010*/  S2R R2, SR_TID.X ;  /* 0x0000000000027919 */ /* 0x000e2e0000002100 */
[----:B------:R-:W0:Y:S01]  /*0020*/  S2UR UR6, SR_CTAID.X ;  /* 0x00000000000679c3 */ /* 0x000e220000002500 */
[----:B------:R-:W1:Y:S07]  /*0030*/  LDCU.64 UR4, c[0x0][0x358] ;  /* 0x00006b00ff0477ac */ /* 0x000e6e0008000a00 */
[----:B------:R-:W0:Y:S08]  /*0040*/  LDC R3, c[0x0][0x360] ;  /* 0x0000d800ff037b82 */ /* 0x000e300000000800 */
[----:B------:R-:W2:Y:S01]  /*0050*/  LDC.64 R4, c[0x0][0x380] ;  /* 0x0000e000ff047b82 */ /* 0x000ea20000000a00 */
[----:B0-----:R-:W-:-:S04]  /*0060*/  IMAD R2, R3, UR6, R2 ;  /* 0x0000000603027c24 */ /* 0x001fc8000f8e0202 */
[----:B--2---:R-:W-:-:S05]  /*0070*/  IMAD.WIDE R4, R2, 0x30, R4 ;  /* 0x0000003002047825 */ /* 0x004fca00078e0204 */
[----:B-1----:R-:W2:Y:S01]  /*0080*/  LDG.E R0, desc[UR4][R4.64+0x18] ;  /* 0x0000180404007981 */ /* 0x002ea2000c1e1900 */
[----:B------:R-:W-:Y:S01]  /*0090*/  BSSY.RECONVERGENT B0, `(.L_x_0) ;  /* 0x0000052000007945 */ /* 0x000fe20003800200 */
[----:B--2---:R-:W-:-:S13]  /*00a0*/  ISETP.NE.AND P0, PT, R0, 0x1, PT ;  /* 0x000000010000780c */ /* 0x004fda0003f05270 */
[----:B------:R-:W-:Y:S05]  /*00b0*/  @!P0 BRA `(.L_x_1) ;  /* 0x0000000400348947 */ /* 0x000fea0003800000 */
[----:B------:R-:W2:Y:S04]  /*00c0*/  LDG.E.64 R6, desc[UR4][R4.64] ;  /* 0x0000000404067981 */ /* 0x000ea8000c1e1b00 */
[----:B------:R-:W3:Y:S04]  /*00d0*/  LDG.E.64 R8, desc[UR4][R4.64+0x10] ;  /* 0x0000100404087981 */ /* 0x000ee8000c1e1b00 */
[----:B------:R-:W4:Y:S01]  /*00e0*/  LDG.E.64 R10, desc[UR4][R4.64+0x8] ;  /* 0x00000804040a7981 */ /* 0x000f22000c1e1b00 */
[----:B------:R-:W-:Y:S01]  /*00f0*/  IMAD.MOV.U32 R14, RZ, RZ, 0x3e055027 ;  /* 0x3e055027ff0e7424 */ /* 0x000fe200078e00ff */
[----:B------:R-:W-:Y:S01]  /*0100*/  BSSY.RECONVERGENT B1, `(.L_x_2) ;  /* 0x000003f000017945 */ /* 0x000fe20003800200 */
[----:B--2---:R-:W-:-:S04]  /*0110*/  SHF.R.U32.HI R0, RZ, 0x2, R7 ;  /* 0x00000002ff007819 */ /* 0x004fc80000011607 */
[----:B------:R-:W-:Y:S01]  /*0120*/  LOP3.LUT R0, R0, R7, RZ, 0x3c, !PT ;  /* 0x0000000700007212 */ /* 0x000fe200078e3cff */
[----:B---3--:R-:W-:Y:S01]  /*0130*/  IMAD.SHL.U32 R3, R9, 0x10, RZ ;  /* 0x0000001009037824 */ /* 0x008fe200078e00ff */
[----:B------:R0:W-:Y:S03]  /*0140*/  STG.E.64 desc[UR4][R4.64+0x8], R8 ;  /* 0x0000080804007986 */ /* 0x0001e6000c101b04 */
[----:B------:R-:W-:-:S05]  /*0150*/  IMAD.SHL.U32 R7, R0, 0x2, RZ ;  /* 0x0000000200077824 */ /* 0x000fca00078e00ff */
[----:B------:R-:W-:Y:S01]  /*0160*/  LOP3.LUT R12, R0, R7, R3, 0x96, !PT ;  /* 0x00000007000c7212 */ /* 0x000fe200078e9603 */
[----:B------:R-:W-:-:S03]  /*0170*/  IMAD.MOV.U32 R3, RZ, RZ, 0x2f800000 ;  /* 0x2f800000ff037424 */ /* 0x000fc600078e00ff */
[----:B------:R-:W-:-:S04]  /*0180*/  LOP3.LUT R12, R12, R9, RZ, 0x3c, !PT ;  /* 0x000000090c0c7212 */ /* 0x000fc800078e3cff */
[----:B------:R-:W-:-:S04]  /*0190*/  IADD3 R0, PT, PT, R6, 0x587c5, R12 ;  /* 0x000587c506007810 */ /* 0x000fc80007ffe00c */
[----:B------:R-:W-:-:S05]  /*01a0*/  I2FP.F32.U32 R0, R0 ;  /* 0x0000000000007245 */ /* 0x000fca0000201000 */
[----:B------:R-:W-:-:S05]  /*01b0*/  FFMA R0, R0, R3, 1.1641532182693481445e-10 ;  /* 0x2f00000000007423 */ /* 0x000fca0000000003 */
[----:B------:R-:W-:-:S04]  /*01c0*/  FSETP.GEU.AND P0, PT, R0, 1.175494350822287508e-38, PT ;  /* 0x008000000000780b */ /* 0x000fc80003f0e000 */
[----:B------:R-:W-:-:S09]  /*01d0*/  FSEL R7, RZ, -23, P0 ;  /* 0xc1b80000ff077808 */ /* 0x000fd20000000000 */
[----:B------:R-:W-:-:S05]  /*01e0*/  @!P0 FMUL R0, R0, 8388608 ;  /* 0x4b00000000008820 */ /* 0x000fca0000400000 */
[C---:B------:R-:W-:Y:S02]  /*01f0*/  IADD3 R3, PT, PT, R0.reuse, -0x3f2aaaab, RZ ;  /* 0xc0d5555500037810 */ /* 0x040fe40007ffe0ff */
[----:B------:R-:W-:Y:S02]  /*0200*/  ISETP.GT.U32.AND P0, PT, R0, 0x7f7fffff, PT ;  /* 0x7f7fffff0000780c */ /* 0x000fe40003f04070 */
[----:B------:R-:W-:-:S05]  /*0210*/  LOP3.LUT R13, R3, 0xff800000, RZ, 0xc0, !PT ;  /* 0xff800000030d7812 */ /* 0x000fca00078ec0ff */
[----:B------:R-:W-:-:S04]  /*0220*/  IMAD.IADD R3, R0, 0x1, -R13 ;  /* 0x0000000100037824 */ /* 0x000fc800078e0a0d */
[----:B------:R-:W-:Y:S01]  /*0230*/  FADD R15, R3, -1 ;  /* 0xbf800000030f7421 */ /* 0x000fe20000000000 */
[----:B----4-:R-:W-:-:S03]  /*0240*/  SHF.R.U32.HI R3, RZ, 0x2, R10 ;  /* 0x00000002ff037819 */ /* 0x010fc6000001160a */
[----:B------:R-:W-:Y:S01]  /*0250*/  FFMA R14, R15, -R14, 0.14084610342979431152 ;  /* 0x3e1039f60f0e7423 */ /* 0x000fe2000000080e */
[----:B------:R-:W-:Y:S01]  /*0260*/  LOP3.LUT R3, R3, R10, RZ, 0x3c, !PT ;  /* 0x0000000a03037212 */ /* 0x000fe200078e3cff */
[----:B------:R-:W-:Y:S02]  /*0270*/  IMAD.SHL.U32 R10, R12, 0x10, RZ ;  /* 0x000000100c0a7824 */ /* 0x000fe400078e00ff */
[----:B------:R-:W-:-:S04]  /*0280*/  FFMA R14, R15, R14, -0.12148627638816833496 ;  /* 0xbdf8cdcc0f0e7423 */ /* 0x000fc8000000000e */
[----:B------:R-:W-:-:S04]  /*0290*/  FFMA R14, R15, R14, 0.13980610668659210205 ;  /* 0x3e0f29550f0e7423 */ /* 0x000fc8000000000e */
[----:B------:R-:W-:-:S04]  /*02a0*/  FFMA R14, R15, R14, -0.16684235632419586182 ;  /* 0xbe2ad8b90f0e7423 */ /* 0x000fc8000000000e */
[----:B------:R-:W-:-:S04]  /*02b0*/  FFMA R14, R15, R14, 0.20012299716472625732 ;  /* 0x3e4ced0b0f0e7423 */ /* 0x000fc8000000000e */
[----:B------:R-:W-:-:S04]  /*02c0*/  FFMA R14, R15, R14, -0.24999669194221496582 ;  /* 0xbe7fff220f0e7423 */ /* 0x000fc8000000000e */
[----:B------:R-:W-:-:S04]  /*02d0*/  FFMA R14, R15, R14, 0.33333182334899902344 ;  /* 0x3eaaaa780f0e7423 */ /* 0x000fc8000000000e */
[C---:B------:R-:W-:Y:S01]  /*02e0*/  FFMA R16, R15.reuse, R14, -0.5 ;  /* 0xbf0000000f107423 */ /* 0x040fe2000000000e */
[----:B------:R-:W-:Y:S01]  /*02f0*/  I2FP.F32.S32 R14, R13 ;  /* 0x0000000d000e7245 */ /* 0x000fe20000201400 */
[----:B------:R-:W-:Y:S02]  /*0300*/  IMAD.MOV.U32 R13, RZ, RZ, 0x7f800000 ;  /* 0x7f800000ff0d7424 */ /* 0x000fe400078e00ff */
[----:B------:R-:W-:Y:S02]  /*0310*/  FMUL R16, R15, R16 ;  /* 0x000000100f107220 */ /* 0x000fe40000400000 */
[----:B------:R-:W-:Y:S01]  /*0320*/  FFMA R14, R14, 1.1920928955078125e-07, R7 ;  /* 0x340000000e0e7823 */ /* 0x000fe20000000007 */
[----:B------:R-:W-:Y:S01]  /*0330*/  SHF.L.U32 R7, R3, 0x1, RZ ;  /* 0x0000000103077819 */ /* 0x000fe200000006ff */
[----:B------:R-:W-:-:S03]  /*0340*/  FFMA R15, R15, R16, R15 ;  /* 0x000000100f0f7223 */ /* 0x000fc6000000000f */
[----:B------:R-:W-:Y:S01]  /*0350*/  LOP3.LUT R7, R3, R7, R10, 0x96, !PT ;  /* 0x0000000703077212 */ /* 0x000fe200078e960a */
[----:B------:R-:W-:Y:S01]  /*0360*/  FFMA R14, R14, 0.69314718246459960938, R15 ;  /* 0x3f3172180e0e7823 */ /* 0x000fe2000000000f */
[C---:B------:R-:W-:Y:S01]  /*0370*/  @P0 FFMA R14, R0.reuse, R13, +INF ;  /* 0x7f800000000e0423 */ /* 0x040fe2000000000d */
[----:B------:R-:W-:Y:S02]  /*0380*/  FSETP.NEU.AND P0, PT, R0, RZ, PT ;  /* 0x000000ff0000720b */ /* 0x000fe40003f0d000 */
[----:B------:R-:W-:Y:S01]  /*0390*/  IADD3 R10, PT, PT, R6, 0xb0f8a, RZ ;  /* 0x000b0f8a060a7810 */ /* 0x000fe20007ffe0ff */
[----:B------:R-:W-:Y:S01]  /*03a0*/  FMUL R14, R14, -2 ;  /* 0xc00000000e0e7820 */ /* 0x000fe20000400000 */
[----:B------:R-:W-:-:S03]  /*03b0*/  LOP3.LUT R13, R7, R12, RZ, 0x3c, !PT ;  /* 0x0000000c070d7212 */ /* 0x000fc600078e3cff */
[----:B------:R0:W-:Y:S01]  /*03c0*/  STG.E.64 desc[UR4][R4.64], R10 ;  /* 0x0000000a04007986 */ /* 0x0001e2000c101b04 */
[----:B------:R-:W-:Y:S01]  /*03d0*/  FSEL R14, R14, +INF , P0 ;  /* 0x7f8000000e0e7808 */ /* 0x000fe20000000000 */
[----:B------:R-:W-:Y:S02]  /*03e0*/  IMAD.IADD R0, R13, 0x1, R10 ;  /* 0x000000010d007824 */ /* 0x000fe400078e020a */
[----:B------:R0:W-:Y:S01]  /*03f0*/  STG.E.64 desc[UR4][R4.64+0x10], R12 ;  /* 0x0000100c04007986 */ /* 0x0001e2000c101b04 */
[----:B------:R0:W1:Y:S01]  /*0400*/  MUFU.RSQ R7, R14 ;  /* 0x0000000e00077308 */ /* 0x0000620000001400 */
[----:B------:R-:W-:Y:S01]  /*0410*/  VIADD R3, R14, 0xf3000000 ;  /* 0xf30000000e037836 */ /* 0x000fe20000000000 */
[----:B------:R-:W-:-:S04]  /*0420*/  I2FP.F32.U32 R0, R0 ;  /* 0x0000000000007245 */ /* 0x000fc80000201000 */
[----:B------:R-:W-:Y:S01]  /*0430*/  ISETP.GT.U32.AND P0, PT, R3, 0x727fffff, PT ;  /* 0x727fffff0300780c */ /* 0x000fe20003f04070 */
[----:B------:R-:W-:-:S05]  /*0440*/  HFMA2 R3, -RZ, RZ, 0.1495361328125, 0.0004794597625732421875 ;  /* 0x30c90fdbff037431 */ /* 0x000fca00000001ff */
[----:B------:R-:W-:-:S07]  /*0450*/  FFMA R3, R0, R3, 7.314590599882819788e-10 ;  /* 0x30490fdb00037423 */ /* 0x000fce0000000003 */
[----:B01----:R-:W-:Y:S05]  /*0460*/  @!P0 BRA `(.L_x_3) ;  /* 0x0000000000108947 */ /* 0x003fea0003800000 */
[----:B------:R-:W-:-:S07]  /*0470*/  MOV R10, 0x490 ;  /* 0x00000490000a7802 */ /* 0x000fce0000000f00 */
[----:B------:R-:W-:Y:S05]  /*0480*/  CALL.REL.NOINC `($__internal_1_$__cuda_sm20_sqrt_rn_f32_slowpath) ;  /* 0x00000014002c7944 */ /* 0x000fea0003c00000 */
[----:B------:R-:W-:Y:S01]  /*0490*/  IMAD.MOV.U32 R0, RZ, RZ, R14 ;  /* 0x000000ffff007224 */ /* 0x000fe200078e000e */
[----:B------:R-:W-:Y:S06]  /*04a0*/  BRA `(.L_x_4) ;  /* 0x0000000000107947 */ /* 0x000fec0003800000 */
.L_x_3:
[----:B------:R-:W-:Y:S01]  /*04b0*/  FMUL.FTZ R9, R14, R7 ;  /* 0x000000070e097220 */ /* 0x000fe20000410000 */
[----:B------:R-:W-:-:S03]  /*04c0*/  FMUL.FTZ R7, R7, 0.5 ;  /* 0x3f00000007077820 */ /* 0x000fc60000410000 */
[----:B------:R-:W-:-:S04]  /*04d0*/  FFMA R0, -R9, R9, R14 ;  /* 0x0000000909007223 */ /* 0x000fc8000000010e */
[----:B------:R-:W-:-:S07]  /*04e0*/  FFMA R0, R0, R7, R9 ;  /* 0x0000000700007223 */ /* 0x000fce0000000009 */
.L_x_4:
[----:B------:R-:W-:Y:S05]  /*04f0*/  BSYNC.RECONVERGENT B1 ;  /* 0x0000000000017941 */ /* 0x000fea0003800200 */
.L_x_2:
[----:B------:R-:W-:Y:S01]  /*0500*/  FMUL.RZ R6, R3, 0.15915493667125701904 ;  /* 0x3e22f98303067820 */ /* 0x000fe2000040c000 */
[----:B------:R-:W-:-:S03]  /*0510*/  IMAD.MOV.U32 R9, RZ, RZ, 0x1 ;  /* 0x00000001ff097424 */ /* 0x000fc600078e00ff */
[----:B------:R-:W0:Y:S02]  /*0520*/  MUFU.COS R3, R6 ;  /* 0x0000000600037308 */ /* 0x000e240000000000 */
[----:B------:R1:W-:Y:S01]  /*0530*/  STG.E desc[UR4][R4.64+0x18], R9 ;  /* 0x0000180904007986 */ /* 0x0003e2000c101904 */
[----:B0-----:R-:W-:-:S05]  /*0540*/  FMUL R7, R3, R0 ;  /* 0x0000000003077220 */ /* 0x001fca0000400000 */
[----:B------:R-:W0:Y:S01]  /*0550*/  MUFU.SIN R3, R6 ;  /* 0x0000000600037308 */ /* 0x000e220000000400 */
[----:B------:R1:W-:Y:S01]  /*0560*/  STG.E desc[UR4][R4.64+0x20], R7 ;  /* 0x0000200704007986 */ /* 0x0003e2000c101904 */
[----:B0-----:R-:W-:Y:S01]  /*0570*/  FMUL R3, R3, R0 ;  /* 0x0000000003037220 */ /* 0x001fe20000400000 */
[----:B-1----:R-:W-:Y:S06]  /*0580*/  BRA `(.L_x_5) ;  /* 0x0000000000087947 */ /* 0x002fec0003800000 */
.L_x_1:
[----:B------:R0:W5:Y:S04]  /*0590*/  LDG.E R3, desc[UR4][R4.64+0x20] ;  /* 0x0000200404037981 */ /* 0x000168000c1e1900 */
[----:B------:R0:W-:Y:S02]  /*05a0*/  STG.E desc[UR4][R4.64+0x18], RZ ;  /* 0x000018ff04007986 */ /* 0x0001e4000c101904 */
.L_x_5:
[----:B------:R-:W-:Y:S05]  /*05b0*/  BSYNC.RECONVERGENT B0 ;  /* 0x0000000000007941 */ /* 0x000fea0003800200 */
.L_x_0:
[----:B------:R-:W1:Y:S02]  /*05c0*/  LDC.64 R8, c[0x0][0x390] ;  /* 0x0000e400ff087b82 */ /* 0x000e640000000a00 */
[----:B-1----:R-:W-:-:S05]  /*05d0*/  IMAD.WIDE R8, R2, 0x4, R8 ;  /* 0x0000000402087825 */ /* 0x002fca00078e0208 */
[----:B------:R-:W2:Y:S01]  /*05e0*/  LDG.E R0, desc[UR4][R8.64] ;  /* 0x0000000408007981 */ /* 0x000ea2000c1e1900 */
[----:B0----5:R-:W0:Y:S01]  /*05f0*/  F2F.F64.F32 R4, R3 ;  /* 0x0000000300047310 */ /* 0x021e220000201800 */
[----:B------:R-:W-:Y:S01]  /*0600*/  UMOV UR6, 0x667f3bcd ;  /* 0x667f3bcd00067882 */ /* 0x000fe20000000000 */
[----:B------:R-:W-:Y:S01]  /*0610*/  UMOV UR7, 0x3ff6a09e ;  /* 0x3ff6a09e00077882 */ /* 0x000fe20000000000 */
[----:B------:R-:W-:Y:S01]  /*0620*/  IMAD.MOV.U32 R12, RZ, RZ, 0x1 ;  /* 0x00000001ff0c7424 */ /* 0x000fe200078e00ff */
[----:B------:R-:W-:Y:S04]  /*0630*/  BSSY.RECONVERGENT B0, `(.L_x_6) ;  /* 0x0000024000007945 */ /* 0x000fe80003800200 */
[----:B------:R-:W1:Y:S01]  /*0640*/  MUFU.RCP64H R13, 0.59999990463256835938 ;  /* 0x3fe33333000d7908 */ /* 0x000e620000001800 */
[----:B0-----:R-:W-:Y:S01]  /*0650*/  DMUL R10, R4, UR6 ;  /* 0x00000006040a7c28 */ /* 0x001fe20008000000 */
[----:B------:R-:W-:Y:S01]  /*0660*/  UMOV UR6, 0x6248490f ;  /* 0x6248490f00067882 */ /* 0x000fe20000000000 */
[----:B------:R-:W-:Y:S01]  /*0670*/  MOV R4, 0x33333333 ;  /* 0x3333333300047802 */ /* 0x000fe20000000f00 */
[----:B------:R-:W-:Y:S01]  /*0680*/  IMAD.MOV.U32 R5, RZ, RZ, 0x3fe33333 ;  /* 0x3fe33333ff057424 */ /* 0x000fe200078e00ff */
[----:B------:R-:W-:-:S03]  /*0690*/  UMOV UR7, 0x3fd43d13 ;  /* 0x3fd43d1300077882 */ /* 0x000fc60000000000 */
[----:B------:R-:W0:Y:S02]  /*06a0*/  F2F.F32.F64 R16, R10 ;  /* 0x0000000a00107310 */ /* 0x000e240000301000 */
[----:B-1----:R-:W-:-:S08]  /*06b0*/  DFMA R6, R12, -R4, 1 ;  /* 0x3ff000000c06742b */ /* 0x002fd00000000804 */
[----:B------:R-:W-:Y:S02]  /*06c0*/  DFMA R14, R6, R6, R6 ;  /* 0x00000006060e722b */ /* 0x000fe40000000006 */
[----:B0-----:R-:W0:Y:S06]  /*06d0*/  F2F.F64.F32 R6, R16 ;  /* 0x0000001000067310 */ /* 0x001e2c0000201800 */
[----:B------:R-:W-:-:S08]  /*06e0*/  DFMA R14, R12, R14, R12 ;  /* 0x0000000e0c0e722b */ /* 0x000fd0000000000c */
[----:B------:R-:W-:Y:S02]  /*06f0*/  DFMA R12, R14, -R4, 1 ;  /* 0x3ff000000e0c742b */ /* 0x000fe40000000804 */
[----:B0-----:R-:W-:-:S06]  /*0700*/  DMUL R6, R6, UR6 ;  /* 0x0000000606067c28 */ /* 0x001fcc0008000000 */
[----:B------:R-:W-:Y:S02]  /*0710*/  DFMA R12, R14, R12, R14 ;  /* 0x0000000c0e0c722b */ /* 0x000fe4000000000e */
[----:B------:R-:W-:Y:S01]  /*0720*/  DMUL R6, R6, UR6 ;  /* 0x0000000606067c28 */ /* 0x000fe20008000000 */
[----:B------:R-:W-:Y:S01]  /*0730*/  UMOV UR6, 0xaaaaaaab ;  /* 0xaaaaaaab00067882 */ /* 0x000fe20000000000 */
[----:B------:R-:W-:-:S06]  /*0740*/  UMOV UR7, 0x3ffaaaaa ;  /* 0x3ffaaaaa00077882 */ /* 0x000fcc0000000000 */
[----:B------:R-:W-:Y:S02]  /*0750*/  DMUL R14, R6, R12 ;  /* 0x0000000c060e7228 */ /* 0x000fe40000000000 */
[----:B------:R-:W-:-:S06]  /*0760*/  FSETP.GEU.AND P1, PT, |R7|, 6.5827683646048100446e-37, PT ;  /* 0x036000000700780b */ /* 0x000fcc0003f2e200 */
[----:B------:R-:W-:-:S08]  /*0770*/  DFMA R4, R14, -R4, R6 ;  /* 0x800000040e04722b */ /* 0x000fd00000000006 */
[----:B------:R-:W-:-:S10]  /*0780*/  DFMA R4, R12, R4, R14 ;  /* 0x000000040c04722b */ /* 0x000fd4000000000e */
[----:B------:R-:W-:-:S05]  /*0790*/  FFMA R3, RZ, 1.7749999761581420898, R5 ;  /* 0x3fe33333ff037823 */ /* 0x000fca0000000005 */
[----:B------:R-:W-:Y:S01]  /*07a0*/  FSETP.GT.AND P0, PT, |R3|, 1.469367938527859385e-39, PT ;  /* 0x001000000300780b */ /* 0x000fe20003f04200 */
[----:B--2---:R-:W0:Y:S02]  /*07b0*/  F2F.F64.F32 R10, R0 ;  /* 0x00000000000a7310 */ /* 0x004e240000201800 */
[----:B0-----:R-:W-:Y:S01]  /*07c0*/  DMUL R12, R10, -UR6 ;  /* 0x800000060a0c7c28 */ /* 0x001fe20008000000 */
[----:B------:R-:W-:Y:S01]  /*07d0*/  UMOV UR6, 0x9999999a ;  /* 0x9999999a00067882 */ /* 0x000fe20000000000 */
[----:B------:R-:W-:-:S06]  /*07e0*/  UMOV UR7, 0x3fb99999 ;  /* 0x3fb9999900077882 */ /* 0x000fcc0000000000 */
[----:B------:R-:W-:Y:S02]  /*07f0*/  DFMA R10, R12, UR6, R10 ;  /* 0x000000060c0a7c2b */ /* 0x000fe4000800000a */
[----:B------:R-:W-:Y:S09]  /*0800*/  @P0 BRA P1, `(.L_x_7) ;  /* 0x0000000000180947 */ /* 0x000ff20000800000 */
[----:B------:R-:W-:Y:S01]  /*0810*/  MOV R16, 0x33333333 ;  /* 0x3333333300107802 */ /* 0x000fe20000000f00 */
[----:B------:R-:W-:Y:S01]  /*0820*/  IMAD.MOV.U32 R17, RZ, RZ, 0x3fe33333 ;  /* 0x3fe33333ff117424 */ /* 0x000fe200078e00ff */
[----:B------:R-:W-:-:S07]  /*0830*/  MOV R0, 0x850 ;  /* 0x0000085000007802 */ /* 0x000fce0000000f00 */
[----:B------:R-:W-:Y:S05]  /*0840*/  CALL.REL.NOINC `($__internal_0_$__cuda_sm20_div_rn_f64_full) ;  /* 0x0000000800c87944 */ /* 0x000fea0003c00000 */
[----:B------:R-:W-:Y:S01]  /*0850*/  IMAD.MOV.U32 R4, RZ, RZ, R20 ;  /* 0x000000ffff047224 */ /* 0x000fe200078e0014 */
[----:B------:R-:W-:-:S07]  /*0860*/  MOV R5, R21 ;  /* 0x0000001500057202 */ /* 0x000fce0000000f00 */
.L_x_7:
[----:B------:R-:W-:Y:S05]  /*0870*/  BSYNC.RECONVERGENT B0 ;  /* 0x0000000000007941 */ /* 0x000fea0003800200 */
.L_x_6:
[----:B------:R-:W0:Y:S01]  /*0880*/  LDC.64 R6, c[0x0][0x388] ;  /* 0x0000e200ff067b82 */ /* 0x000e220000000a00 */
[----:B------:R-:W-:-:S07]  /*0890*/  DADD R4, R10, R4 ;  /* 0x000000000a047229 */ /* 0x000fce0000000004 */
[----:B------:R-:W1:Y:S03]  /*08a0*/  LDC.64 R16, c[0x0][0x398] ;  /* 0x0000e600ff107b82 */ /* 0x000e660000000a00 */
[----:B------:R-:W2:Y:S01]  /*08b0*/  F2F.F32.F64 R5, R4 ;  /* 0x0000000400057310 */ /* 0x000ea20000301000 */
[----:B0-----:R-:W-:Y:S01]  /*08c0*/  IMAD.WIDE R10, R2, 0x4, R6 ;  /* 0x00000004020a7825 */ /* 0x001fe200078e0206 */
[----:B--2---:R0:W-:Y:S04]  /*08d0*/  STG.E desc[UR4][R8.64], R5 ;  /* 0x0000000508007986 */ /* 0x0041e8000c101904 */
[----:B------:R-:W2:Y:S02]  /*08e0*/  LDG.E R0, desc[UR4][R10.64] ;  /* 0x000000040a007981 */ /* 0x000ea4000c1e1900 */
[----:B------:R-:W-:Y:S01]  /*08f0*/  F2F.F64.F32 R12, R5 ;  /* 0x00000005000c7310 */ /* 0x000fe20000201800 */
[----:B------:R-:W-:Y:S01]  /*0900*/  UMOV UR6, 0x9999999a ;  /* 0x9999999a00067882 */ /* 0x000fe20000000000 */
[----:B------:R-:W-:-:S06]  /*0910*/  UMOV UR7, 0x3fb99999 ;  /* 0x3fb9999900077882 */ /* 0x000fcc0000000000 */
[----:B--2---:R-:W2:Y:S02]  /*0920*/  F2F.F64.F32 R6, R0 ;  /* 0x0000000000067310 */ /* 0x004ea40000201800 */
[----:B--2---:R-:W-:Y:S01]  /*0930*/  DFMA R14, R12, UR6, R6 ;  /* 0x000000060c0e7c2b */ /* 0x004fe20008000006 */
[----:B-1----:R-:W-:-:S09]  /*0940*/  IMAD.WIDE R12, R2, 0x4, R16 ;  /* 0x00000004020c7825 */ /* 0x002fd200078e0210 */
[----:B------:R-:W1:Y:S02]  /*0950*/  F2F.F32.F64 R15, R14 ;  /* 0x0000000e000f7310 */ /* 0x000e640000301000 */
[----:B-1----:R1:W-:Y:S04]  /*0960*/  STG.E desc[UR4][R10.64], R15 ;  /* 0x0000000f0a007986 */ /* 0x0023e8000c101904 */
[----:B------:R1:W-:Y:S04]  /*0970*/  STG.E desc[UR4][R12.64], RZ ;  /* 0x000000ff0c007986 */ /* 0x0003e8000c101904 */
[----:B------:R-:W2:Y:S01]  /*0980*/  LDG.E R6, desc[UR4][R10.64] ;  /* 0x000000040a067981 */ /* 0x000ea2000c1e1900 */
[----:B------:R-:W-:Y:S01]  /*0990*/  UMOV UR6, 0x33333333 ;  /* 0x3333333300067882 */ /* 0x000fe20000000000 */
[----:B------:R-:W-:Y:S01]  /*09a0*/  UMOV UR7, 0x3fd33333 ;  /* 0x3fd3333300077882 */ /* 0x000fe20000000000 */
[----:B--2---:R-:W0:Y:S02]  /*09b0*/  F2F.F64.F32 R6, R6 ;  /* 0x0000000600067310 */ /* 0x004e240000201800 */
[----:B0-----:R-:W-:-:S08]  /*09c0*/  DADD R4, R6, UR6 ;  /* 0x0000000606047e29 */ /* 0x001fd00008000000 */
[----:B------:R-:W-:-:S14]  /*09d0*/  DSETP.GT.AND P0, PT, R4, 5, PT ;  /* 0x401400000400742a */ /* 0x000fdc0003f04000 */
[----:B-1----:R-:W-:Y:S05]  /*09e0*/  @!P0 BRA `(.L_x_8) ;  /* 0x00000004001c8947 */ /* 0x002fea0003800000 */
[----:B------:R-:W0:Y:S01]  /*09f0*/  MUFU.RCP64H R5, 0.099999964237213134766 ;  /* 0x3fb9999900057908 */ /* 0x000e220000001800 */
[----:B------:R-:W-:Y:S01]  /*0a00*/  IMAD.MOV.U32 R16, RZ, RZ, -0x66666666 ;  /* 0x9999999aff107424 */ /* 0x000fe200078e00ff */
[----:B------:R-:W-:Y:S01]  /*0a10*/  MOV R4, 0x1 ;  /* 0x0000000100047802 */ /* 0x000fe20000000f00 */
[----:B------:R-:W-:Y:S01]  /*0a20*/  IMAD.MOV.U32 R17, RZ, RZ, 0x3fb99999 ;  /* 0x3fb99999ff117424 */ /* 0x000fe200078e00ff */
[----:B------:R-:W-:Y:S01]  /*0a30*/  FSETP.GEU.AND P1, PT, |R7|, 6.5827683646048100446e-37, PT ;  /* 0x036000000700780b */ /* 0x000fe20003f2e200 */
[----:B------:R-:W-:Y:S04]  /*0a40*/  BSSY.RECONVERGENT B0, `(.L_x_9) ;  /* 0x0000012000007945 */ /* 0x000fe80003800200 */
[----:B0-----:R-:W-:-:S08]  /*0a50*/  DFMA R14, R4, -R16, 1 ;  /* 0x3ff00000040e742b */ /* 0x001fd00000000810 */
[----:B------:R-:W-:-:S08]  /*0a60*/  DFMA R14, R14, R14, R14 ;  /* 0x0000000e0e0e722b */ /* 0x000fd0000000000e */
[----:B------:R-:W-:-:S08]  /*0a70*/  DFMA R14, R4, R14, R4 ;  /* 0x0000000e040e722b */ /* 0x000fd00000000004 */
[----:B------:R-:W-:-:S08]  /*0a80*/  DFMA R4, R14, -R16, 1 ;  /* 0x3ff000000e04742b */ /* 0x000fd00000000810 */
[----:B------:R-:W-:-:S08]  /*0a90*/  DFMA R4, R14, R4, R14 ;  /* 0x000000040e04722b */ /* 0x000fd0000000000e */
[----:B------:R-:W-:-:S08]  /*0aa0*/  DMUL R14, R6, R4 ;  /* 0x00000004060e7228 */ /* 0x000fd00000000000 */
[----:B------:R-:W-:-:S08]  /*0ab0*/  DFMA R16, R14, -R16, R6 ;  /* 0x800000100e10722b */ /* 0x000fd00000000006 */
[----:B------:R-:W-:-:S10]  /*0ac0*/  DFMA R4, R4, R16, R14 ;  /* 0x000000100404722b */ /* 0x000fd4000000000e */
[----:B------:R-:W-:-:S05]  /*0ad0*/  FFMA R0, RZ, 1.4499999284744262695, R5 ;  /* 0x3fb99999ff007823 */ /* 0x000fca0000000005 */
[----:B------:R-:W-:-:S13]  /*0ae0*/  FSETP.GT.AND P0, PT, |R0|, 1.469367938527859385e-39, PT ;  /* 0x001000000000780b */ /* 0x000fda0003f04200 */
[----:B------:R-:W-:Y:S05]  /*0af0*/  @P0 BRA P1, `(.L_x_10) ;  /* 0x0000000000180947 */ /* 0x000fea0000800000 */
[----:B------:R-:W-:Y:S01]  /*0b00*/  IMAD.MOV.U32 R16, RZ, RZ, -0x66666666 ;  /* 0x9999999aff107424 */ /* 0x000fe200078e00ff */
[----:B------:R-:W-:Y:S01]  /*0b10*/  MOV R0, 0xb40 ;  /* 0x00000b4000007802 */ /* 0x000fe20000000f00 */
[----:B------:R-:W-:-:S07]  /*0b20*/  IMAD.MOV.U32 R17, RZ, RZ, 0x3fb99999 ;  /* 0x3fb99999ff117424 */ /* 0x000fce00078e00ff */
[----:B------:R-:W-:Y:S05]  /*0b30*/  CALL.REL.NOINC `($__internal_0_$__cuda_sm20_div_rn_f64_full) ;  /* 0x00000008000c7944 */ /* 0x000fea0003c00000 */
[----:B------:R-:W-:Y:S01]  /*0b40*/  MOV R4, R20 ;  /* 0x0000001400047202 */ /* 0x000fe20000000f00 */
[----:B------:R-:W-:-:S07]  /*0b50*/  IMAD.MOV.U32 R5, RZ, RZ, R21 ;  /* 0x000000ffff057224 */ /* 0x000fce00078e0015 */
.L_x_10:
[----:B------:R-:W-:Y:S05]  /*0b60*/  BSYNC.RECONVERGENT B0 ;  /* 0x0000000000007941 */ /* 0x000fea0003800200 */
.L_x_9:
[----:B------:R-:W2:Y:S01]  /*0b70*/  LDG.E R8, desc[UR4][R8.64] ;  /* 0x0000000408087981 */ /* 0x000ea2000c1e1900 */
[----:B------:R-:W-:Y:S01]  /*0b80*/  DADD R4, -R4, 47 ;  /* 0x4047800004047429 */ /* 0x000fe20000000100 */
[----:B------:R-:W0:Y:S01]  /*0b90*/  LDC.64 R14, c[0x0][0x3a0] ;  /* 0x0000e800ff0e7b82 */ /* 0x000e220000000a00 */
[----:B--2---:R-:W1:Y:S06]  /*0ba0*/  F2F.F64.F32 R6, R8 ;  /* 0x0000000800067310 */ /* 0x004e6c0000201800 */
[----:B-1----:R-:W-:Y:S01]  /*0bb0*/  DADD R4, R4, R6 ;  /* 0x0000000004047229 */ /* 0x002fe20000000006 */
[----:B0-----:R-:W-:-:S09]  /*0bc0*/  IMAD.WIDE R6, R2, 0x4, R14 ;  /* 0x0000000402067825 */ /* 0x001fd200078e020e */
[----:B------:R-:W0:Y:S02]  /*0bd0*/  F2F.F32.F64 R5, R4 ;  /* 0x0000000400057310 */ /* 0x000e240000301000 */
[----:B0-----:R0:W-:Y:S04]  /*0be0*/  STG.E desc[UR4][R6.64], R5 ;  /* 0x0000000506007986 */ /* 0x0011e8000c101904 */
[----:B------:R-:W2:Y:S02]  /*0bf0*/  LDG.E R0, desc[UR4][R10.64] ;  /* 0x000000040a007981 */ /* 0x000ea4000c1e1900 */
[----:B------:R-:W1:Y:S01]  /*0c00*/  MUFU.RCP64H R17, 0.099999964237213134766 ;  /* 0x3fb9999900117908 */ /* 0x000e620000001800 */
[----:B------:R-:W-:Y:S01]  /*0c10*/  HFMA2 R3, -RZ, RZ, 1.9306640625, -0.0027332305908203125 ;  /* 0x3fb99999ff037431 */ /* 0x000fe200000001ff */
[----:B------:R-:W-:Y:S01]  /*0c20*/  UMOV UR6, 0x33333333 ;  /* 0x3333333300067882 */ /* 0x000fe20000000000 */
[----:B------:R-:W-:Y:S01]  /*0c30*/  UMOV UR7, 0x3fd33333 ;  /* 0x3fd3333300077882 */ /* 0x000fe20000000000 */
[----:B------:R-:W-:Y:S01]  /*0c40*/  IMAD.MOV.U32 R2, RZ, RZ, -0x66666666 ;  /* 0x9999999aff027424 */ /* 0x000fe200078e00ff */
[----:B------:R-:W-:Y:S01]  /*0c50*/  BSSY.RECONVERGENT B0, `(.L_x_11) ;  /* 0x000001d000007945 */ /* 0x000fe20003800200 */
[----:B------:R-:W-:-:S06]  /*0c60*/  IMAD.MOV.U32 R16, RZ, RZ, 0x1 ;  /* 0x00000001ff107424 */ /* 0x000fcc00078e00ff */
[----:B-1----:R-:W-:-:S08]  /*0c70*/  DFMA R8, R16, -R2, 1 ;  /* 0x3ff000001008742b */ /* 0x002fd00000000802 */
[----:B------:R-:W-:-:S08]  /*0c80*/  DFMA R8, R8, R8, R8 ;  /* 0x000000080808722b */ /* 0x000fd00000000008 */
[----:B------:R-:W-:Y:S01]  /*0c90*/  DFMA R8, R16, R8, R16 ;  /* 0x000000081008722b */ /* 0x000fe20000000010 */
[----:B------:R-:W-:-:S05]  /*0ca0*/  IMAD.MOV.U32 R17, RZ, RZ, 0x40966666 ;  /* 0x40966666ff117424 */ /* 0x000fca00078e00ff */
[----:B------:R1:W-:Y:S02]  /*0cb0*/  STG.E desc[UR4][R10.64], R17 ;  /* 0x000000110a007986 */ /* 0x0003e4000c101904 */
[----:B0-----:R-:W-:-:S08]  /*0cc0*/  DFMA R6, R8, -R2, 1 ;  /* 0x3ff000000806742b */ /* 0x001fd00000000802 */
[----:B------:R-:W-:Y:S01]  /*0cd0*/  DFMA R8, R8, R6, R8 ;  /* 0x000000060808722b */ /* 0x000fe20000000008 */
[----:B--2---:R-:W0:Y:S02]  /*0ce0*/  F2F.F64.F32 R14, R0 ;  /* 0x00000000000e7310 */ /* 0x004e240000201800 */
[----:B0-----:R-:W-:-:S08]  /*0cf0*/  DADD R14, R14, UR6 ;  /* 0x000000060e0e7e29 */ /* 0x001fd00008000000 */
[----:B------:R-:W-:-:S06]  /*0d00*/  DADD R14, R14, -5 ;  /* 0xc01400000e0e7429 */ /* 0x000fcc0000000000 */
[----:B------:R-:W0:Y:S08]  /*0d10*/  F2F.F32.F64 R4, R14 ;  /* 0x0000000e00047310 */ /* 0x000e300000301000 */
[----:B0-----:R-:W0:Y:S02]  /*0d20*/  F2F.F64.F32 R4, R4 ;  /* 0x0000000400047310 */ /* 0x001e240000201800 */
[----:B0-----:R-:W-:Y:S01]  /*0d30*/  DMUL R6, R8, R4 ;  /* 0x0000000408067228 */ /* 0x001fe20000000000 */
[----:B------:R-:W-:-:S07]  /*0d40*/  FSETP.GEU.AND P1, PT, |R5|, 6.5827683646048100446e-37, PT ;  /* 0x036000000500780b */ /* 0x000fce0003f2e200 */
[----:B------:R-:W-:-:S08]  /*0d50*/  DFMA R2, R6, -R2, R4 ;  /* 0x800000020602722b */ /* 0x000fd00000000004 */
[----:B------:R-:W-:-:S10]  /*0d60*/  DFMA R2, R8, R2, R6 ;  /* 0x000000020802722b */ /* 0x000fd40000000006 */
[----:B------:R-:W-:-:S05]  /*0d70*/  FFMA R0, RZ, 1.4499999284744262695, R3 ;  /* 0x3fb99999ff007823 */ /* 0x000fca0000000003 */
[----:B------:R-:W-:-:S13]  /*0d80*/  FSETP.GT.AND P0, PT, |R0|, 1.469367938527859385e-39, PT ;  /* 0x001000000000780b */ /* 0x000fda0003f04200 */
[----:B-1----:R-:W-:Y:S05]  /*0d90*/  @P0 BRA P1, `(.L_x_12) ;  /* 0x0000000000200947 */ /* 0x002fea0000800000 */
[----:B------:R-:W-:Y:S01]  /*0da0*/  MOV R6, R4 ;  /* 0x0000000400067202 */ /* 0x000fe20000000f00 */
[----:B------:R-:W-:Y:S01]  /*0db0*/  IMAD.MOV.U32 R7, RZ, RZ, R5 ;  /* 0x000000ffff077224 */ /* 0x000fe200078e0005 */
[----:B------:R-:W-:Y:S01]  /*0dc0*/  MOV R17, 0x3fb99999 ;  /* 0x3fb9999900117802 */ /* 0x000fe20000000f00 */
[----:B------:R-:W-:Y:S01]  /*0dd0*/  IMAD.MOV.U32 R16, RZ, RZ, -0x66666666 ;  /* 0x9999999aff107424 */ /* 0x000fe200078e00ff */
[----:B------:R-:W-:-:S07]  /*0de0*/  MOV R0, 0xe00 ;  /* 0x00000e0000007802 */ /* 0x000fce0000000f00 */
[----:B------:R-:W-:Y:S05]  /*0df0*/  CALL.REL.NOINC `($__internal_0_$__cuda_sm20_div_rn_f64_full) ;  /* 0x00000004005c7944 */ /* 0x000fea0003c00000 */
[----:B------:R-:W-:Y:S02]  /*0e00*/  IMAD.MOV.U32 R2, RZ, RZ, R20 ;  /* 0x000000ffff027224 */ /* 0x000fe400078e0014 */
[----:B------:R-:W-:-:S07]  /*0e10*/  IMAD.MOV.U32 R3, RZ, RZ, R21 ;  /* 0x000000ffff037224 */ /* 0x000fce00078e0015 */
.L_x_12:
[----:B------:R-:W-:Y:S05]  /*0e20*/  BSYNC.RECONVERGENT B0 ;  /* 0x0000000000007941 */ /* 0x000fea0003800200 */
.L_x_11:
[----:B------:R-:W0:Y:S02]  /*0e30*/  F2F.F32.F64 R3, R2 ;  /* 0x0000000200037310 */ /* 0x000e240000301000 */
[----:B0-----:R-:W-:Y:S01]  /*0e40*/  STG.E desc[UR4][R12.64], R3 ;  /* 0x000000030c007986 */ /* 0x001fe2000c101904 */
[----:B------:R-:W-:Y:S05]  /*0e50*/  EXIT ;  /* 0x000000000000794d */ /* 0x000fea0003800000 */
.L_x_8:
[----:B------:R-:W-:Y:S01]  /*0e60*/  UMOV UR6, 0x33333333 ;  /* 0x3333333300067882 */ /* 0x000fe20000000000 */
[----:B------:R-:W-:Y:S02]  /*0e70*/  UMOV UR7, 0x3fd33333 ;  /* 0x3fd3333300077882 */ /* 0x000fe40000000000 */
[----:B------:R-:W-:-:S08]  /*0e80*/  DADD R4, R6, -UR6 ;  /* 0x8000000606047e29 */ /* 0x000fd00008000000 */
[----:B------:R-:W-:-:S14]  /*0e90*/  DSETP.GEU.AND P0, PT, R4, -5, PT ;  /* 0xc01400000400742a */ /* 0x000fdc0003f0e000 */
[----:B------:R-:W-:Y:S05]  /*0ea0*/  @P0 BRA `(.L_x_13) ;  /* 0x00000004001c0947 */ /* 0x000fea0003800000 */
[----:B------:R-:W0:Y:S01]  /*0eb0*/  MUFU.RCP64H R5, 0.099999964237213134766 ;  /* 0x3fb9999900057908 */ /* 0x000e220000001800 */
[----:B------:R-:W-:Y:S01]  /*0ec0*/  MOV R14, 0x9999999a ;  /* 0x9999999a000e7802 */ /* 0x000fe20000000f00 */
[----:B------:R-:W-:Y:S01]  /*0ed0*/  IMAD.MOV.U32 R15, RZ, RZ, 0x3fb99999 ;  /* 0x3fb99999ff0f7424 */ /* 0x000fe200078e00ff */
[----:B------:R-:W-:Y:S01]  /*0ee0*/  FSETP.GEU.AND P1, PT, |R7|, 6.5827683646048100446e-37, PT ;  /* 0x036000000700780b */ /* 0x000fe20003f2e200 */
[----:B------:R-:W-:Y:S01]  /*0ef0*/  IMAD.MOV.U32 R4, RZ, RZ, 0x1 ;  /* 0x00000001ff047424 */ /* 0x000fe200078e00ff */
[----:B------:R-:W-:Y:S05]  /*0f00*/  BSSY.RECONVERGENT B0, `(.L_x_14) ;  /* 0x0000012000007945 */ /* 0x000fea0003800200 */
        /* <DEDUP_REMOVED lines=11> */
[----:B------:R-:W-:Y:S01]  /*0fc0*/  MOV R16, 0x9999999a ;  /* 0x9999999a00107802 */ /* 0x000fe20000000f00 */
[----:B------:R-:W-:Y:S01]  /*0fd0*/  IMAD.MOV.U32 R17, RZ, RZ, 0x3fb99999 ;  /* 0x3fb99999ff117424 */ /* 0x000fe200078e00ff */
[----:B------:R-:W-:-:S07]  /*0fe0*/  MOV R0, 0x1000 ;  /* 0x0000100000007802 */ /* 0x000fce0000000f00 */
[----:B------:R-:W-:Y:S05]  /*0ff0*/  CALL.REL.NOINC `($__internal_0_$__cuda_sm20_div_rn_f64_full) ;  /* 0x0000000000dc7944 */ /* 0x000fea0003c00000 */
[----:B------:R-:W-:Y:S01]  /*1000*/  IMAD.MOV.U32 R4, RZ, RZ, R20 ;  /* 0x000000ffff047224 */ /* 0x000fe200078e0014 */
[----:B------:R-:W-:-:S07]  /*1010*/  MOV R5, R21 ;  /* 0x0000001500057202 */ /* 0x000fce0000000f00 */
.L_x_15:
[----:B------:R-:W-:Y:S05]  /*1020*/  BSYNC.RECONVERGENT B0 ;  /* 0x0000000000007941 */ /* 0x000fea0003800200 */
.L_x_14:
[----:B------:R-:W2:Y:S01]  /*1030*/  LDG.E R8, desc[UR4][R8.64] ;  /* 0x0000000408087981 */ /* 0x000ea2000c1e1900 */
[----:B------:R-:W-:Y:S01]  /*1040*/  DADD R4, -R4, -47 ;  /* 0xc047800004047429 */ /* 0x000fe20000000100 */
[----:B------:R-:W0:Y:S02]  /*1050*/  LDC.64 R14, c[0x0][0x3a0] ;  /* 0x0000e800ff0e7b82 */ /* 0x000e240000000a00 */
[----:B0-----:R-:W-:Y:S01]  /*1060*/  IMAD.WIDE R14, R2, 0x4, R14 ;  /* 0x00000004020e7825 */ /* 0x001fe200078e020e */
[----:B--2---:R-:W0:Y:S04]  /*1070*/  F2F.F64.F32 R6, R8 ;  /* 0x0000000800067310 */ /* 0x004e280000201800 */
[----:B0-----:R-:W-:-:S10]  /*1080*/  DADD R4, R4, R6 ;  /* 0x0000000004047229 */ /* 0x001fd40000000006 */
[----:B------:R-:W0:Y:S02]  /*1090*/  F2F.F32.F64 R5, R4 ;  /* 0x0000000400057310 */ /* 0x000e240000301000 */
[----:B0-----:R0:W-:Y:S04]  /*10a0*/  STG.E desc[UR4][R14.64], R5 ;  /* 0x000000050e007986 */ /* 0x0011e8000c101904 */
[----:B------:R-:W2:Y:S02]  /*10b0*/  LDG.E R0, desc[UR4][R10.64] ;  /* 0x000000040a007981 */ /* 0x000ea4000c1e1900 */
[----:B------:R-:W1:Y:S01]  /*10c0*/  MUFU.RCP64H R17, 0.099999964237213134766 ;  /* 0x3fb9999900117908 */ /* 0x000e620000001800 */
[----:B------:R-:W-:Y:S01]  /*10d0*/  UMOV UR6, 0x33333333 ;  /* 0x3333333300067882 */ /* 0x000fe20000000000 */
[----:B------:R-:W-:Y:S01]  /*10e0*/  UMOV UR7, 0x3fd33333 ;  /* 0x3fd3333300077882 */ /* 0x000fe20000000000 */
[----:B------:R-:W-:Y:S01]  /*10f0*/  IMAD.MOV.U32 R2, RZ, RZ, -0x66666666 ;  /* 0x9999999aff027424 */ /* 0x000fe200078e00ff */
[----:B------:R-:W-:Y:S01]  /*1100*/  MOV R16, 0x1 ;  /* 0x0000000100107802 */ /* 0x000fe20000000f00 */
[----:B------:R-:W-:Y:S01]  /*1110*/  IMAD.MOV.U32 R3, RZ, RZ, 0x3fb99999 ;  /* 0x3fb99999ff037424 */ /* 0x000fe200078e00ff */
[----:B------:R-:W-:Y:S05]  /*1120*/  BSSY.RECONVERGENT B0, `(.L_x_16) ;  /* 0x000001c000007945 */ /* 0x000fea0003800200 */
[----:B-1----:R-:W-:-:S08]  /*1130*/  DFMA R8, R16, -R2, 1 ;  /* 0x3ff000001008742b */ /* 0x002fd00000000802 */
[----:B------:R-:W-:-:S08]  /*1140*/  DFMA R8, R8, R8, R8 ;  /* 0x000000080808722b */ /* 0x000fd00000000008 */
[----:B------:R-:W-:Y:S01]  /*1150*/  DFMA R8, R16, R8, R16 ;  /* 0x000000081008722b */ /* 0x000fe20000000010 */
[----:B------:R-:W-:-:S05]  /*1160*/  IMAD.MOV.U32 R17, RZ, RZ, -0x3f69999a ;  /* 0xc0966666ff117424 */ /* 0x000fca00078e00ff */
[----:B------:R1:W-:Y:S02]  /*1170*/  STG.E desc[UR4][R10.64], R17 ;  /* 0x000000110a007986 */ /* 0x0003e4000c101904 */
[----:B0-----:R-:W-:-:S08]  /*1180*/  DFMA R14, R8, -R2, 1 ;  /* 0x3ff00000080e742b */ /* 0x001fd00000000802 */
[----:B------:R-:W-:Y:S01]  /*1190*/  DFMA R14, R8, R14, R8 ;  /* 0x0000000e080e722b */ /* 0x000fe20000000008 */
[----:B--2---:R-:W0:Y:S02]  /*11a0*/  F2F.F64.F32 R6, R0 ;  /* 0x0000000000067310 */ /* 0x004e240000201800 */
[----:B0-----:R-:W-:-:S08]  /*11b0*/  DADD R6, R6, -UR6 ;  /* 0x8000000606067e29 */ /* 0x001fd00008000000 */
[----:B------:R-:W-:-:S06]  /*11c0*/  DADD R6, R6, 5 ;  /* 0x4014000006067429 */ /* 0x000fcc0000000000 */
        /* <DEDUP_REMOVED lines=9> */
[----:B------:R-:W-:Y:S01]  /*1260*/  IMAD.MOV.U32 R6, RZ, RZ, R4 ;  /* 0x000000ffff067224 */ /* 0x000fe200078e0004 */
[----:B------:R-:W-:Y:S01]  /*1270*/  MOV R7, R5 ;  /* 0x0000000500077202 */ /* 0x000fe20000000f00 */
[----:B------:R-:W-:Y:S01]  /*1280*/  IMAD.MOV.U32 R16, RZ, RZ, -0x66666666 ;  /* 0x9999999aff107424 */ /* 0x000fe200078e00ff */
[----:B------:R-:W-:Y:S01]  /*1290*/  MOV R0, 0x12c0 ;  /* 0x000012c000007802 */ /* 0x000fe20000000f00 */
[----:B------:R-:W-:-:S07]  /*12a0*/  IMAD.MOV.U32 R17, RZ, RZ, 0x3fb99999 ;  /* 0x3fb99999ff117424 */ /* 0x000fce00078e00ff */
[----:B------:R-:W-:Y:S05]  /*12b0*/  CALL.REL.NOINC `($__internal_0_$__cuda_sm20_div_rn_f64_full) ;  /* 0x00000000002c7944 */ /* 0x000fea0003c00000 */
[----:B------:R-:W-:Y:S01]  /*12c0*/  MOV R2, R20 ;  /* 0x0000001400027202 */ /* 0x000fe20000000f00 */
[----:B------:R-:W-:-:S07]  /*12d0*/  IMAD.MOV.U32 R3, RZ, RZ, R21 ;  /* 0x000000ffff037224 */ /* 0x000fce00078e0015 */
.L_x_17:
[----:B------:R-:W-:Y:S05]  /*12e0*/  BSYNC.RECONVERGENT B0 ;  /* 0x0000000000007941 */ /* 0x000fea0003800200 */
.L_x_16:
[----:B------:R-:W0:Y:S02]  /*12f0*/  F2F.F32.F64 R3, R2 ;  /* 0x0000000200037310 */ /* 0x000e240000301000 */
[----:B0-----:R-:W-:Y:S01]  /*1300*/  STG.E desc[UR4][R12.64], R3 ;  /* 0x000000030c007986 */ /* 0x001fe2000c101904 */
[----:B------:R-:W-:Y:S05]  /*1310*/  EXIT ;  /* 0x000000000000794d */ /* 0x000fea0003800000 */
.L_x_13:
[----:B------:R-:W2:Y:S01]  /*1320*/  LDG.E R9, desc[UR4][R8.64] ;  /* 0x0000000408097981 */ /* 0x000ea2000c1e1900 */
[----:B------:R-:W0:Y:S02]  /*1330*/  LDC.64 R4, c[0x0][0x3a0] ;  /* 0x0000e800ff047b82 */ /* 0x000e240000000a00 */
[----:B0-----:R-:W-:-:S05]  /*1340*/  IMAD.WIDE R4, R2, 0x4, R4 ;  /* 0x0000000402047825 */ /* 0x001fca00078e0204 */
[----:B--2---:R-:W-:Y:S01]  /*1350*/  STG.E desc[UR4][R4.64], R9 ;  /* 0x0000000904007986 */ /* 0x004fe2000c101904 */
[----:B------:R-:W-:Y:S05]  /*1360*/  EXIT ;  /* 0x000000000000794d */ /* 0x000fea0003800000 */
        .weak           $__internal_0_$__cuda_sm20_div_rn_f64_full
        .type           $__internal_0_$__cuda_sm20_div_rn_f64_full,@function
        .size           $__internal_0_$__cuda_sm20_div_rn_f64_full,($__internal_1_$__cuda_sm20_sqrt_rn_f32_slowpath - $__internal_0_$__cuda_sm20_div_rn_f64_full)
$__internal_0_$__cuda_sm20_div_rn_f64_full:
[C---:B------:R-:W-:Y:S01]  /*1370*/  FSETP.GEU.AND P0, PT, |R17|.reuse, 1.469367938527859385e-39, PT ;  /* 0x001000001100780b */ /* 0x040fe20003f0e200 */
[----:B------:R-:W-:Y:S01]  /*1380*/  IMAD.MOV.U32 R19, RZ, RZ, R7 ;  /* 0x000000ffff137224 */ /* 0x000fe200078e0007 */
[----:B------:R-:W-:Y:S01]  /*1390*/  LOP3.LUT R14, R17, 0x800fffff, RZ, 0xc0, !PT ;  /* 0x800fffff110e7812 */ /* 0x000fe200078ec0ff */
[----:B------:R-:W-:Y:S01]  /*13a0*/  IMAD.MOV.U32 R20, RZ, RZ, 0x1 ;  /* 0x00000001ff147424 */ /* 0x000fe200078e00ff */
[----:B------:R-:W-:Y:S01]  /*13b0*/  MOV R18, R6 ;  /* 0x0000000600127202 */ /* 0x000fe20000000f00 */
[----:B------:R-:W-:Y:S01]  /*13c0*/  BSSY.RECONVERGENT B1, `(.L_x_18) ;  /* 0x0000054000017945 */ /* 0x000fe20003800200 */
[----:B------:R-:W-:Y:S01]  /*13d0*/  LOP3.LUT R15, R14, 0x3ff00000, RZ, 0xfc, !PT ;  /* 0x3ff000000e0f7812 */ /* 0x000fe200078efcff */
[----:B------:R-:W-:Y:S01]  /*13e0*/  IMAD.MOV.U32 R14, RZ, RZ, R16 ;  /* 0x000000ffff0e7224 */ /* 0x000fe200078e0010 */
[C---:B------:R-:W-:Y:S02]  /*13f0*/  FSETP.GEU.AND P2, PT, |R19|.reuse, 1.469367938527859385e-39, PT ;  /* 0x001000001300780b */ /* 0x040fe40003f4e200 */
[----:B------:R-:W-:-:S02]  /*1400*/  LOP3.LUT R3, R19, 0x7ff00000, RZ, 0xc0, !PT ;  /* 0x7ff0000013037812 */ /* 0x000fc400078ec0ff */
[----:B------:R-:W-:Y:S01]  /*1410*/  LOP3.LUT R26, R17, 0x7ff00000, RZ, 0xc0, !PT ;  /* 0x7ff00000111a7812 */ /* 0x000fe200078ec0ff */
[----:B------:R-:W-:-:S03]  /*1420*/  @!P0 DMUL R14, R16, 8.98846567431157953865e+307 ;  /* 0x7fe00000100e8828 */ /* 0x000fc60000000000 */
[----:B------:R-:W-:-:S03]  /*1430*/  ISETP.GE.U32.AND P1, PT, R3, R26, PT ;  /* 0x0000001a0300720c */ /* 0x000fc60003f26070 */
[----:B------:R-:W0:Y:S02]  /*1440*/  MUFU.RCP64H R21, R15 ;  /* 0x0000000f00157308 */ /* 0x000e240000001800 */
[----:B------:R-:W-:Y:S01]  /*1450*/  @!P2 LOP3.LUT R4, R17, 0x7ff00000, RZ, 0xc0, !PT ;  /* 0x7ff000001104a812 */ /* 0x000fe200078ec0ff */
[----:B------:R-:W-:Y:S01]  /*1460*/  @!P2 IMAD.MOV.U32 R22, RZ, RZ, RZ ;  /* 0x000000ffff16a224 */ /* 0x000fe200078e00ff */
[----:B------:R-:W-:Y:S02]  /*1470*/  @!P0 LOP3.LUT R26, R15, 0x7ff00000, RZ, 0xc0, !PT ;  /* 0x7ff000000f1a8812 */ /* 0x000fe400078ec0ff */
[----:B------:R-:W-:Y:S02]  /*1480*/  @!P2 ISETP.GE.U32.AND P3, PT, R3, R4, PT ;  /* 0x000000040300a20c */ /* 0x000fe40003f66070 */
[----:B------:R-:W-:Y:S01]  /*1490*/  MOV R4, 0x1ca00000 ;  /* 0x1ca0000000047802 */ /* 0x000fe20000000f00 */
[----:B------:R-:W-:-:S03]  /*14a0*/  VIADD R27, R26, 0xffffffff ;  /* 0xffffffff1a1b7836 */ /* 0x000fc60000000000 */
[----:B------:R-:W-:-:S04]  /*14b0*/  @!P2 SEL R5, R4, 0x63400000, !P3 ;  /* 0x634000000405a807 */ /* 0x000fc80005800000 */
[----:B------:R-:W-:Y:S01]  /*14c0*/  @!P2 LOP3.LUT R5, R5, 0x80000000, R19, 0xf8, !PT ;  /* 0x800000000505a812 */ /* 0x000fe200078ef813 */
[----:B0-----:R-:W-:-:S03]  /*14d0*/  DFMA R6, R20, -R14, 1 ;  /* 0x3ff000001406742b */ /* 0x001fc6000000080e */
[----:B------:R-:W-:Y:S02]  /*14e0*/  @!P2 LOP3.LUT R23, R5, 0x100000, RZ, 0xfc, !PT ;  /* 0x001000000517a812 */ /* 0x000fe400078efcff */
[----:B------:R-:W-:-:S03]  /*14f0*/  MOV R5, R3 ;  /* 0x0000000300057202 */ /* 0x000fc60000000f00 */
[----:B------:R-:W-:-:S08]  /*1500*/  DFMA R6, R6, R6, R6 ;  /* 0x000000060606722b */ /* 0x000fd00000000006 */
[----:B------:R-:W-:Y:S01]  /*1510*/  DFMA R20, R20, R6, R20 ;  /* 0x000000061414722b */ /* 0x000fe20000000014 */
[----:B------:R-:W-:Y:S01]  /*1520*/  SEL R7, R4, 0x63400000, !P1 ;  /* 0x6340000004077807 */ /* 0x000fe20004800000 */
[----:B------:R-:W-:-:S03]  /*1530*/  IMAD.MOV.U32 R6, RZ, RZ, R18 ;  /* 0x000000ffff067224 */ /* 0x000fc600078e0012 */
[----:B------:R-:W-:-:S03]  /*1540*/  LOP3.LUT R7, R7, 0x800fffff, R19, 0xf8, !PT ;  /* 0x800fffff07077812 */ /* 0x000fc600078ef813 */
[----:B------:R-:W-:-:S03]  /*1550*/  DFMA R24, R20, -R14, 1 ;  /* 0x3ff000001418742b */ /* 0x000fc6000000080e */
[----:B------:R-:W-:-:S05]  /*1560*/  @!P2 DFMA R6, R6, 2, -R22 ;  /* 0x400000000606a82b */ /* 0x000fca0000000816 */
[----:B------:R-:W-:-:S05]  /*1570*/  DFMA R24, R20, R24, R20 ;  /* 0x000000181418722b */ /* 0x000fca0000000014 */
[----:B------:R-:W-:-:S03]  /*1580*/  @!P2 LOP3.LUT R5, R7, 0x7ff00000, RZ, 0xc0, !PT ;  /* 0x7ff000000705a812 */ /* 0x000fc600078ec0ff */
[----:B------:R-:W-:Y:S02]  /*1590*/  DMUL R20, R24, R6 ;  /* 0x0000000618147228 */ /* 0x000fe40000000000 */
[----:B------:R-:W-:-:S05]  /*15a0*/  VIADD R22, R5, 0xffffffff ;  /* 0xffffffff05167836 */ /* 0x000fca0000000000 */
[----:B------:R-:W-:Y:S01]  /*15b0*/  ISETP.GT.U32.AND P0, PT, R22, 0x7feffffe, PT ;  /* 0x7feffffe1600780c */ /* 0x000fe20003f04070 */
[----:B------:R-:W-:-:S03]  /*15c0*/  DFMA R22, R20, -R14, R6 ;  /* 0x8000000e1416722b */ /* 0x000fc60000000006 */
[----:B------:R-:W-:-:S05]  /*15d0*/  ISETP.GT.U32.OR P0, PT, R27, 0x7feffffe, P0 ;  /* 0x7feffffe1b00780c */ /* 0x000fca0000704470 */
[----:B------:R-:W-:-:S08]  /*15e0*/  DFMA R22, R24, R22, R20 ;  /* 0x000000161816722b */ /* 0x000fd00000000014 */
[----:B------:R-:W-:Y:S05]  /*15f0*/  @P0 BRA `(.L_x_19) ;  /* 0x00000000006c0947 */ /* 0x000fea0003800000 */
[----:B------:R-:W-:-:S04]  /*1600*/  LOP3.LUT R18, R17, 0x7ff00000, RZ, 0xc0, !PT ;  /* 0x7ff0000011127812 */ /* 0x000fc800078ec0ff */
[CC--:B------:R-:W-:Y:S02]  /*1610*/  VIADDMNMX R5, R3.reuse, -R18.reuse, 0xb9600000, !PT ;  /* 0xb960000003057446 */ /* 0x0c0fe40007800912 */
[----:B------:R-:W-:Y:S02]  /*1620*/  ISETP.GE.U32.AND P0, PT, R3, R18, PT ;  /* 0x000000120300720c */ /* 0x000fe40003f06070 */
[----:B------:R-:W-:Y:S02]  /*1630*/  VIMNMX R3, PT, PT, R5, 0x46a00000, PT ;  /* 0x46a0000005037848 */ /* 0x000fe40003fe0100 */
[----:B------:R-:W-:-:S04]  /*1640*/  SEL R4, R4, 0x63400000, !P0 ;  /* 0x6340000004047807 */ /* 0x000fc80004000000 */
[----:B------:R-:W-:Y:S01]  /*1650*/  IADD3 R3, PT, PT, -R4, R3, RZ ;  /* 0x0000000304037210 */ /* 0x000fe20007ffe1ff */
[----:B------:R-:W-:-:S04]  /*1660*/  IMAD.MOV.U32 R4, RZ, RZ, RZ ;  /* 0x000000ffff047224 */ /* 0x000fc800078e00ff */
[----:B------:R-:W-:-:S06]  /*1670*/  VIADD R5, R3, 0x7fe00000 ;  /* 0x7fe0000003057836 */ /* 0x000fcc0000000000 */
[----:B------:R-:W-:-:S10]  /*1680*/  DMUL R20, R22, R4 ;  /* 0x0000000416147228 */ /* 0x000fd40000000000 */
[----:B------:R-:W-:-:S13]  /*1690*/  FSETP.GTU.AND P0, PT, |R21|, 1.469367938527859385e-39, PT ;  /* 0x001000001500780b */ /* 0x000fda0003f0c200 */
[----:B------:R-:W-:Y:S05]  /*16a0*/  @P0 BRA `(.L_x_20) ;  /* 0x0000000000940947 */ /* 0x000fea0003800000 */
[----:B------:R-:W-:Y:S01]  /*16b0*/  DFMA R6, R22, -R14, R6 ;  /* 0x8000000e1606722b */ /* 0x000fe20000000006 */
[----:B------:R-:W-:-:S09]  /*16c0*/  MOV R4, RZ ;  /* 0x000000ff00047202 */ /* 0x000fd20000000f00 */
[C---:B------:R-:W-:Y:S02]  /*16d0*/  FSETP.NEU.AND P0, PT, R7.reuse, RZ, PT ;  /* 0x000000ff0700720b */ /* 0x040fe40003f0d000 */
[----:B------:R-:W-:-:S04]  /*16e0*/  LOP3.LUT R17, R7, 0x80000000, R17, 0x48, !PT ;  /* 0x8000000007117812 */ /* 0x000fc800078e4811 */
[----:B------:R-:W-:-:S07]  /*16f0*/  LOP3.LUT R5, R17, R5, RZ, 0xfc, !PT ;  /* 0x0000000511057212 */ /* 0x000fce00078efcff */
[----:B------:R-:W-:Y:S05]  /*1700*/  @!P0 BRA `(.L_x_20) ;  /* 0x00000000007c8947 */ /* 0x000fea0003800000 */
[----:B------:R-:W-:Y:S01]  /*1710*/  IMAD.MOV R7, RZ, RZ, -R3 ;  /* 0x000000ffff077224 */ /* 0x000fe200078e0a03 */
[----:B------:R-:W-:Y:S01]  /*1720*/  DMUL.RP R4, R22, R4 ;  /* 0x0000000416047228 */ /* 0x000fe20000008000 */
[----:B------:R-:W-:Y:S01]  /*1730*/  IMAD.MOV.U32 R6, RZ, RZ, RZ ;  /* 0x000000ffff067224 */ /* 0x000fe200078e00ff */
[----:B------:R-:W-:-:S05]  /*1740*/  IADD3 R3, PT, PT, -R3, -0x43300000, RZ ;  /* 0xbcd0000003037810 */ /* 0x000fca0007ffe1ff */
[----:B------:R-:W-:-:S03]  /*1750*/  DFMA R6, R20, -R6, R22 ;  /* 0x800000061406722b */ /* 0x000fc60000000016 */
[----:B------:R-:W-:-:S07]  /*1760*/  LOP3.LUT R17, R5, R17, RZ, 0x3c, !PT ;  /* 0x0000001105117212 */ /* 0x000fce00078e3cff */
[----:B------:R-:W-:-:S04]  /*1770*/  FSETP.NEU.AND P0, PT, |R7|, R3, PT ;  /* 0x000000030700720b */ /* 0x000fc80003f0d200 */
[----:B------:R-:W-:Y:S02]  /*1780*/  FSEL R20, R4, R20, !P0 ;  /* 0x0000001404147208 */ /* 0x000fe40004000000 */
[----:B------:R-:W-:Y:S01]  /*1790*/  FSEL R21, R17, R21, !P0 ;  /* 0x0000001511157208 */ /* 0x000fe20004000000 */
[----:B------:R-:W-:Y:S06]  /*17a0*/  BRA `(.L_x_20) ;  /* 0x0000000000547947 */ /* 0x000fec0003800000 */
.L_x_19:
[----:B------:R-:W-:-:S14]  /*17b0*/  DSETP.NAN.AND P0, PT, R18, R18, PT ;  /* 0x000000121200722a */ /* 0x000fdc0003f08000 */
[----:B------:R-:W-:Y:S05]  /*17c0*/  @P0 BRA `(.L_x_21) ;  /* 0x0000000000440947 */ /* 0x000fea0003800000 */
[----:B------:R-:W-:-:S14]  /*17d0*/  DSETP.NAN.AND P0, PT, R16, R16, PT ;  /* 0x000000101000722a */ /* 0x000fdc0003f08000 */
[----:B------:R-:W-:Y:S05]  /*17e0*/  @P0 BRA `(.L_x_22) ;  /* 0x0000000000300947 */ /* 0x000fea0003800000 */
[----:B------:R-:W-:Y:S01]  /*17f0*/  ISETP.NE.AND P0, PT, R5, R26, PT ;  /* 0x0000001a0500720c */ /* 0x000fe20003f05270 */
[----:B------:R-:W-:Y:S01]  /*1800*/  IMAD.MOV.U32 R21, RZ, RZ, -0x80000 ;  /* 0xfff80000ff157424 */ /* 0x000fe200078e00ff */
[----:B------:R-:W-:-:S11]  /*1810*/  MOV R20, 0x0 ;  /* 0x0000000000147802 */ /* 0x000fd60000000f00 */
[----:B------:R-:W-:Y:S05]  /*1820*/  @!P0 BRA `(.L_x_20) ;  /* 0x0000000000348947 */ /* 0x000fea0003800000 */
[----:B------:R-:W-:Y:S02]  /*1830*/  ISETP.NE.AND P0, PT, R5, 0x7ff00000, PT ;  /* 0x7ff000000500780c */ /* 0x000fe40003f05270 */
[----:B------:R-:W-:Y:S02]  /*1840*/  LOP3.LUT R21, R19, 0x80000000, R17, 0x48, !PT ;  /* 0x8000000013157812 */ /* 0x000fe400078e4811 */
[----:B------:R-:W-:-:S13]  /*1850*/  ISETP.EQ.OR P0, PT, R26, RZ, !P0 ;  /* 0x000000ff1a00720c */ /* 0x000fda0004702670 */
[----:B------:R-:W-:Y:S01]  /*1860*/  @P0 LOP3.LUT R3, R21, 0x7ff00000, RZ, 0xfc, !PT ;  /* 0x7ff0000015030812 */ /* 0x000fe200078efcff */
[----:B------:R-:W-:Y:S01]  /*1870*/  @!P0 IMAD.MOV.U32 R20, RZ, RZ, RZ ;  /* 0x000000ffff148224 */ /* 0x000fe200078e00ff */
[----:B------:R-:W-:-:S03]  /*1880*/  @P0 MOV R20, RZ ;  /* 0x000000ff00140202 */ /* 0x000fc60000000f00 */
[----:B------:R-:W-:Y:S01]  /*1890*/  @P0 IMAD.MOV.U32 R21, RZ, RZ, R3 ;  /* 0x000000ffff150224 */ /* 0x000fe200078e0003 */
[----:B------:R-:W-:Y:S06]  /*18a0*/  BRA `(.L_x_20) ;  /* 0x0000000000147947 */ /* 0x000fec0003800000 */
.L_x_22:
[----:B------:R-:W-:Y:S01]  /*18b0*/  LOP3.LUT R21, R17, 0x80000, RZ, 0xfc, !PT ;  /* 0x0008000011157812 */ /* 0x000fe200078efcff */
[----:B------:R-:W-:Y:S01]  /*18c0*/  IMAD.MOV.U32 R20, RZ, RZ, R16 ;  /* 0x000000ffff147224 */ /* 0x000fe200078e0010 */
[----:B------:R-:W-:Y:S06]  /*18d0*/  BRA `(.L_x_20) ;  /* 0x0000000000087947 */ /* 0x000fec0003800000 */
.L_x_21:
[----:B------:R-:W-:Y:S02]  /*18e0*/  LOP3.LUT R21, R19, 0x80000, RZ, 0xfc, !PT ;  /* 0x0008000013157812 */ /* 0x000fe400078efcff */
[----:B------:R-:W-:-:S07]  /*18f0*/  MOV R20, R18 ;  /* 0x0000001200147202 */ /* 0x000fce0000000f00 */
.L_x_20:
[----:B------:R-:W-:Y:S05]  /*1900*/  BSYNC.RECONVERGENT B1 ;  /* 0x0000000000017941 */ /* 0x000fea0003800200 */
.L_x_18:
[----:B------:R-:W-:Y:S02]  /*1910*/  IMAD.MOV.U32 R4, RZ, RZ, R0 ;  /* 0x000000ffff047224 */ /* 0x000fe400078e0000 */
[----:B------:R-:W-:-:S04]  /*1920*/  IMAD.MOV.U32 R5, RZ, RZ, 0x0 ;  /* 0x00000000ff057424 */ /* 0x000fc800078e00ff */
[----:B------:R-:W-:Y:S05]  /*1930*/  RET.REL.NODEC R4 `(_Z6evolviP17curandStateXORWOWPfS1_S1_S1_) ;  /* 0xffffffe404b07950 */ /* 0x000fea0003c3ffff */
        .weak           $__internal_1_$__cuda_sm20_sqrt_rn_f32_slowpath
        .type           $__internal_1_$__cuda_sm20_sqrt_rn_f32_slowpath,@function
        .size           $__internal_1_$__cuda_sm20_sqrt_rn_f32_slowpath,(.L_x_36 - $__internal_1_$__cuda_sm20_sqrt_rn_f32_slowpath)
$__internal_1_$__cuda_sm20_sqrt_rn_f32_slowpath:
[----:B------:R-:W-:-:S13]  /*1940*/  LOP3.LUT P0, RZ, R14, 0x7fffffff, RZ, 0xc0, !PT ;  /* 0x7fffffff0eff7812 */ /* 0x000fda000780c0ff */
[----:B------:R-:W-:Y:S05]  /*1950*/  @!P0 BRA `(.L_x_23) ;  /* 0x0000000000448947 */ /* 0x000fea0003800000 */
[----:B------:R-:W-:Y:S02]  /*1960*/  FSETP.GEU.FTZ.AND P0, PT, R14, RZ, PT ;  /* 0x000000ff0e00720b */ /* 0x000fe40003f1e000 */
[----:B------:R-:W-:-:S11]  /*1970*/  MOV R0, R14 ;  /* 0x0000000e00007202 */ /* 0x000fd60000000f00 */
[----:B------:R-:W-:Y:S01]  /*1980*/  @!P0 IMAD.MOV.U32 R14, RZ, RZ, 0x7fffffff ;  /* 0x7fffffffff0e8424 */ /* 0x000fe200078e00ff */
[----:B------:R-:W-:Y:S06]  /*1990*/  @!P0 BRA `(.L_x_23) ;  /* 0x0000000000348947 */ /* 0x000fec0003800000 */
[----:B------:R-:W-:-:S13]  /*19a0*/  FSETP.GTU.FTZ.AND P0, PT, |R0|, +INF , PT ;  /* 0x7f8000000000780b */ /* 0x000fda0003f1c200 */
[----:B------:R-:W-:Y:S01]  /*19b0*/  @P0 FADD.FTZ R14, R0, 1 ;  /* 0x3f800000000e0421 */ /* 0x000fe20000010000 */
[----:B------:R-:W-:Y:S06]  /*19c0*/  @P0 BRA `(.L_x_23) ;  /* 0x0000000000280947 */ /* 0x000fec0003800000 */
[----:B------:R-:W-:-:S13]  /*19d0*/  FSETP.NEU.FTZ.AND P0, PT, |R0|, +INF , PT ;  /* 0x7f8000000000780b */ /* 0x000fda0003f1d200 */
[----:B------:R-:W-:Y:S01]  /*19e0*/  @P0 FFMA R6, R0, 1.84467440737095516160e+19, RZ ;  /* 0x5f80000000060823 */ /* 0x000fe200000000ff */
[----:B------:R-:W-:-:S03]  /*19f0*/  @!P0 IMAD.MOV.U32 R14, RZ, RZ, R0 ;  /* 0x000000ffff0e8224 */ /* 0x000fc600078e0000 */
[----:B------:R-:W0:Y:S02]  /*1a00*/  @P0 MUFU.RSQ R7, R6 ;  /* 0x0000000600070308 */ /* 0x000e240000001400 */
[----:B0-----:R-:W-:Y:S01]  /*1a10*/  @P0 FMUL.FTZ R9, R6, R7 ;  /* 0x0000000706090220 */ /* 0x001fe20000410000 */
[----:B------:R-:W-:-:S03]  /*1a20*/  @P0 FMUL.FTZ R7, R7, 0.5 ;  /* 0x3f00000007070820 */ /* 0x000fc60000410000 */
[----:B------:R-:W-:-:S04]  /*1a30*/  @P0 FADD.FTZ R8, -R9, -RZ ;  /* 0x800000ff09080221 */ /* 0x000fc80000010100 */
[----:B------:R-:W-:-:S04]  /*1a40*/  @P0 FFMA R8, R9, R8, R6 ;  /* 0x0000000809080223 */ /* 0x000fc80000000006 */
[----:B------:R-:W-:-:S04]  /*1a50*/  @P0 FFMA R7, R8, R7, R9 ;  /* 0x0000000708070223 */ /* 0x000fc80000000009 */
[----:B------:R-:W-:-:S07]  /*1a60*/  @P0 FMUL.FTZ R14, R7, 2.3283064365386962891e-10 ;  /* 0x2f800000070e0820 */ /* 0x000fce0000410000 */
.L_x_23:
[----:B------:R-:W-:Y:S01]  /*1a70*/  MOV R6, R10 ;  /* 0x0000000a00067202 */ /* 0x000fe20000000f00 */
[----:B------:R-:W-:-:S04]  /*1a80*/  IMAD.MOV.U32 R7, RZ, RZ, 0x0 ;  /* 0x00000000ff077424 */ /* 0x000fc800078e00ff */
[----:B------:R-:W-:Y:S05]  /*1a90*/  RET.REL.NODEC R6 `(_Z6evolviP17curandStateXORWOWPfS1_S1_S1_) ;  /* 0xffffffe406587950 */ /* 0x000fea0003c3ffff */
.L_x_24:
[----:B------:R-:W-:-:S00]  /*1aa0*/  BRA `(.L_x_24) ;  /* 0xfffffffc00fc7947 */ /* 0x000fc0000383ffff */
[----:B------:R-:W-:-:S00]  /*1ab0*/  NOP ;  /* 0x0000000000007918 */ /* 0x000fc00000000000 */
        /* <DEDUP_REMOVED lines=12> */
.L_x_36:


//--------------------- .text._Z11inizializzaPfS_ --------------------------
	.section	.text._Z11inizializzaPfS_,"ax",@progbits
	.align	128
        .global         _Z11inizializzaPfS_
        .type           _Z11inizializzaPfS_,@function
        .size           _Z11inizializzaPfS_,(.L_x_38 - _Z11inizializzaPfS_)
        .other          _Z11inizializzaPfS_,@"STO_CUDA_ENTRY STV_DEFAULT"
_Z11inizializzaPfS_:
.text._Z11inizializzaPfS_:
[----:B------:R-:W-:Y:S01]  /*0000*/  LDC R1, c[0x0][0x37c] ;  /* 0x0000df00ff017b82 */ /* 0x000fe20000000800 */
[----:B------:R-:W0:Y:S07]  /*0010*/  S2R R7, SR_TID.X ;  /* 0x0000000000077919 */ /* 0x000e2e0000002100 */
[----:B------:R-:W0:Y:S01]  /*0020*/  S2UR UR6, SR_CTAID.X ;  /* 0x00000000000679c3 */ /* 0x000e220000002500 */
[----:B------:R-:W1:Y:S07]  /*0030*/  LDCU.64 UR4, c[0x0][0x358] ;  /* 0x00006b00ff0477ac */ /* 0x000e6e0008000a00 */
[----:B------:R-:W0:Y:S08]  /*0040*/  LDC R0, c[0x0][0x360] ;  /* 0x0000d800ff007b82 */ /* 0x000e300000000800 */
[----:B------:R-:W2:Y:S08]  /*0050*/  LDC.64 R2, c[0x0][0x380] ;  /* 0x0000e000ff027b82 */ /* 0x000eb00000000a00 */
[----:B------:R-:W3:Y:S01]  /*0060*/  LDC.64 R4, c[0x0][0x388] ;  /* 0x0000e200ff047b82 */ /* 0x000ee20000000a00 */
[----:B0-----:R-:W-:-:S04]  /*0070*/  IMAD R7, R0, UR6, R7 ;  /* 0x0000000600077c24 */ /* 0x001fc8000f8e0207 */
[----:B--2---:R-:W-:-:S05]  /*0080*/  IMAD.WIDE R2, R7, 0x4, R2 ;  /* 0x0000000407027825 */ /* 0x004fca00078e0202 */
[----:B-1----:R-:W-:Y:S01]  /*0090*/  STG.E desc[UR4][R2.64], RZ ;  /* 0x000000ff02007986 */ /* 0x002fe2000c101904 */
[----:B---3--:R-:W-:-:S05]  /*00a0*/  IMAD.WIDE R4, R7, 0x4, R4 ;  /* 0x0000000407047825 */ /* 0x008fca00078e0204 */
[----:B------:R-:W-:Y:S01]  /*00b0*/  STG.E desc[UR4][R4.64], RZ ;  /* 0x000000ff04007986 */ /* 0x000fe2000c101904 */
[----:B------:R-:W-:Y:S05]  /*00c0*/  EXIT ;  /* 0x000000000000794d */ /* 0x000fea0003800000 */
.L_x_25:
        /* <DEDUP_REMOVED lines=11> */
.L_x_38:


//--------------------- .text._Z19setup_random_kernelP17curandStateXORWOW --------------------------
	.section	.text._Z19setup_random_kernelP17curandStateXORWOW,"ax",@progbits
	.align	128
        .global         _Z19setup_random_kernelP17curandStateXORWOW
        .type           _Z19setup_random_kernelP17curandStateXORWOW,@function
        .size           _Z19setup_random_kernelP17curandStateXORWOW,(.L_x_39 - _Z19setup_random_kernelP17curandStateXORWOW)
        .other          _Z19setup_random_kernelP17curandStateXORWOW,@"STO_CUDA_ENTRY STV_DEFAULT"
_Z19setup_random_kernelP17curandStateXORWOW:
.text._Z19setup_random_kernelP17curandStateXORWOW:
[----:B------:R-:W-:Y:S01]  /*0000*/  LDC R1, c[0x0][0x37c] ;  /* 0x0000df00ff017b82 */ /* 0x000fe20000000800 */
[----:B------:R-:W0:Y:S07]  /*0010*/  S2R R13, SR_TID.X ;  /* 0x00000000000d7919 */ /* 0x000e2e0000002100 */
[----:B------:R-:W0:Y:S01]  /*0020*/  S2UR UR6, SR_CTAID.X ;  /* 0x00000000000679c3 */ /* 0x000e220000002500 */
[----:B------:R-:W1:Y:S01]  /*0030*/  LDCU.64 UR4, c[0x0][0x358] ;  /* 0x00006b00ff0477ac */ /* 0x000e620008000a00 */
[----:B------:R-:W-:Y:S01]  /*0040*/  IMAD.MOV.U32 R2, RZ, RZ, 0x3198c20f ;  /* 0x3198c20fff027424 */ /* 0x000fe200078e00ff */
[----:B------:R-:W-:Y:S01]  /*0050*/  BSSY.RECONVERGENT B0, `(.L_x_26) ;  /* 0x00000df000007945 */ /* 0x000fe20003800200 */
[----:B------:R-:W-:-:S02]  /*0060*/  IMAD.MOV.U32 R3, RZ, RZ, 0x5efdb30c ;  /* 0x5efdb30cff037424 */ /* 0x000fc400078e00ff */
[----:B------:R-:W-:Y:S02]  /*0070*/  IMAD.MOV.U32 R4, RZ, RZ, 0x423bb012 ;  /* 0x423bb012ff047424 */ /* 0x000fe400078e00ff */
[----:B------:R-:W0:Y:S01]  /*0080*/  LDC R0, c[0x0][0x360] ;  /* 0x0000d800ff007b82 */ /* 0x000e220000000800 */
[----:B------:R-:W-:Y:S02]  /*0090*/  IMAD.MOV.U32 R5, RZ, RZ, -0x75bd8fc ;  /* 0xf8a42704ff057424 */ /* 0x000fe400078e00ff */
[----:B------:R-:W-:Y:S02]  /*00a0*/  IMAD.MOV.U32 R8, RZ, RZ, -0x23270784 ;  /* 0xdcd8f87cff087424 */ /* 0x000fe400078e00ff */
[----:B------:R-:W-:-:S03]  /*00b0*/  IMAD.MOV.U32 R9, RZ, RZ, 0x57fa2510 ;  /* 0x57fa2510ff097424 */ /* 0x000fc600078e00ff */
[----:B------:R-:W2:Y:S01]  /*00c0*/  LDC.64 R6, c[0x0][0x380] ;  /* 0x0000e000ff067b82 */ /* 0x000ea20000000a00 */
[----:B0-----:R-:W-:-:S05]  /*00d0*/  IMAD R13, R0, UR6, R13 ;  /* 0x00000006000d7c24 */ /* 0x001fca000f8e020d */
[C---:B------:R-:W-:Y:S01]  /*00e0*/  ISETP.NE.AND P0, PT, R13.reuse, RZ, PT ;  /* 0x000000ff0d00720c */ /* 0x040fe20003f05270 */
[----:B--2---:R-:W-:-:S05]  /*00f0*/  IMAD.WIDE R6, R13, 0x30, R6 ;  /* 0x000000300d067825 */ /* 0x004fca00078e0206 */
[----:B-1----:R0:W-:Y:S04]  /*0100*/  STG.E.64 desc[UR4][R6.64], R2 ;  /* 0x0000000206007986 */ /* 0x0021e8000c101b04 */
[----:B------:R0:W-:Y:S04]  /*0110*/  STG.E.64 desc[UR4][R6.64+0x8], R4 ;  /* 0x0000080406007986 */ /* 0x0001e8000c101b04 */
[----:B------:R0:W-:Y:S01]  /*0120*/  STG.E.64 desc[UR4][R6.64+0x10], R8 ;  /* 0x0000100806007986 */ /* 0x0001e2000c101b04 */
[----:B------:R-:W-:Y:S05]  /*0130*/  @!P0 BRA `(.L_x_27) ;  /* 0x0000000c00408947 */ /* 0x000fea0003800000 */
[----:B------:R-:W-:Y:S01]  /*0140*/  SHF.R.S32.HI R0, RZ, 0x1f, R13 ;  /* 0x0000001fff007819 */ /* 0x000fe2000001140d */
[----:B------:R-:W-:-:S07]  /*0150*/  IMAD.MOV.U32 R12, RZ, RZ, RZ ;  /* 0x000000ffff0c7224 */ /* 0x000fce00078e00ff */
.L_x_33:
[----:B0-----:R-:W-:Y:S01]  /*0160*/  LOP3.LUT R2, R13, 0x3, RZ, 0xc0, !PT ;  /* 0x000000030d027812 */ /* 0x001fe200078ec0ff */
[----:B------:R-:W-:Y:S03]  /*0170*/  BSSY.RECONVERGENT B1, `(.L_x_28) ;  /* 0x00000c6000017945 */ /* 0x000fe60003800200 */
[----:B------:R-:W-:-:S04]  /*0180*/  ISETP.NE.U32.AND P0, PT, R2, RZ, PT ;  /* 0x000000ff0200720c */ /* 0x000fc80003f05070 */
[----:B------:R-:W-:-:S13]  /*0190*/  ISETP.NE.AND.EX P0, PT, RZ, RZ, PT, P0 ;  /* 0x000000ffff00720c */ /* 0x000fda0003f05300 */
[----:B------:R-:W-:Y:S05]  /*01a0*/  @!P0 BRA `(.L_x_29) ;  /* 0x0000000c00088947 */ /* 0x000fea0003800000 */
[----:B------:R-:W0:Y:S01]  /*01b0*/  LDC.64 R8, c[0x4][RZ] ;  /* 0x01000000ff087b82 */ /* 0x000e220000000a00 */
[----:B------:R-:W-:Y:S02]  /*01c0*/  IMAD.MOV.U32 R14, RZ, RZ, RZ ;  /* 0x000000ffff0e7224 */ /* 0x000fe400078e00ff */
[----:B0-----:R-:W-:-:S07]  /*01d0*/  IMAD.WIDE.U32 R8, R12, 0xc80, R8 ;  /* 0x00000c800c087825 */ /* 0x001fce00078e0008 */
.L_x_32:
[----:B0-----:R-:W-:Y:S01]  /*01e0*/  IMAD.MOV.U32 R15, RZ, RZ, RZ ;  /* 0x000000ffff0f7224 */ /* 0x001fe200078e00ff */
[----:B------:R-:W-:Y:S01]  /*01f0*/  CS2R R2, SRZ ;  /* 0x0000000000027805 */ /* 0x000fe2000001ff00 */
[----:B------:R-:W-:Y:S01]  /*0200*/  IMAD.MOV.U32 R17, RZ, RZ, RZ ;  /* 0x000000ffff117224 */ /* 0x000fe200078e00ff */
[----:B------:R-:W-:-:S07]  /*0210*/  CS2R R4, SRZ ;  /* 0x0000000000047805 */ /* 0x000fce000001ff00 */
.L_x_31:
[----:B------:R-:W-:-:S05]  /*0220*/  IMAD.WIDE.U32 R10, R17, 0x4, R6 ;  /* 0x00000004110a7825 */ /* 0x000fca00078e0006 */
[----:B------:R0:W5:Y:S01]  /*0230*/  LDG.E R16, desc[UR4][R10.64+0x4] ;  /* 0x000004040a107981 */ /* 0x000162000c1e1900 */
[----:B------:R-:W-:-:S07]  /*0240*/  IMAD.MOV.U32 R19, RZ, RZ, RZ ;  /* 0x000000ffff137224 */ /* 0x000fce00078e00ff */
.L_x_30:
[----:B-----5:R-:W-:Y:S01]  /*0250*/  SHF.R.U32.HI R24, RZ, R19, R16 ;  /* 0x00000013ff187219 */ /* 0x020fe20000011610 */
[----:B0-----:R-:W-:-:S03]  /*0260*/  IMAD.SHL.U32 R10, R17, 0x20, RZ ;  /* 0x00000020110a7824 */ /* 0x001fc600078e00ff */
[----:B------:R-:W-:Y:S01]  /*0270*/  LOP3.LUT R11, R24, 0x1, RZ, 0xc0, !PT ;  /* 0x00000001180b7812 */ /* 0x000fe200078ec0ff */
[----:B------:R-:W-:-:S03]  /*0280*/  IMAD.IADD R10, R10, 0x1, R19 ;  /* 0x000000010a0a7824 */ /* 0x000fc600078e0213 */
[----:B------:R-:W-:Y:S01]  /*0290*/  ISETP.NE.U32.AND P0, PT, R11, 0x1, PT ;  /* 0x000000010b00780c */ /* 0x000fe20003f05070 */
[----:B------:R-:W-:-:S03]  /*02a0*/  IMAD R11, R10, 0x5, RZ ;  /* 0x000000050a0b7824 */ /* 0x000fc600078e02ff */
[----:B------:R-:W-:Y:S01]  /*02b0*/  R2P PR, R24, 0x7e ;  /* 0x0000007e18007804 */ /* 0x000fe20000000000 */
[----:B------:R-:W-:-:S08]  /*02c0*/  IMAD.WIDE.U32 R10, R11, 0x4, R8 ;  /* 0x000000040b0a7825 */ /* 0x000fd000078e0008 */
[----:B------:R-:W2:Y:S04]  /*02d0*/  @!P0 LDG.E R18, desc[UR4][R10.64] ;  /* 0x000000040a128981 */ /* 0x000ea8000c1e1900 */
[----:B------:R-:W3:Y:S04]  /*02e0*/  @!P0 LDG.E R20, desc[UR4][R10.64+0x10] ;  /* 0x000010040a148981 */ /* 0x000ee8000c1e1900 */
[----:B------:R-:W4:Y:S04]  /*02f0*/  @P1 LDG.E R22, desc[UR4][R10.64+0x14] ;  /* 0x000014040a161981 */ /* 0x000f28000c1e1900 */
[----:B------:R-:W4:Y:S04]  /*0300*/  @P2 LDG.E R26, desc[UR4][R10.64+0x28] ;  /* 0x000028040a1a2981 */ /* 0x000f28000c1e1900 */
[----:B------:R-:W4:Y:S04]  /*0310*/  @!P0 LDG.E R21, desc[UR4][R10.64+0x4] ;  /* 0x000004040a158981 */ /* 0x000f28000c1e1900 */
[----:B------:R-:W4:Y:S04]  /*0320*/  @!P0 LDG.E R23, desc[UR4][R10.64+0xc] ;  /* 0x00000c040a178981 */ /* 0x000f28000c1e1900 */
[----:B------:R-:W4:Y:S04]  /*0330*/  @P1 LDG.E R25, desc[UR4][R10.64+0x18] ;  /* 0x000018040a191981 */ /* 0x000f28000c1e1900 */
[----:B------:R-:W4:Y:S04]  /*0340*/  @P3 LDG.E R28, desc[UR4][R10.64+0x3c] ;  /* 0x00003c040a1c3981 */ /* 0x000f28000c1e1900 */
[----:B------:R-:W4:Y:S01]  /*0350*/  @P6 LDG.E R27, desc[UR4][R10.64+0x7c] ;  /* 0x00007c040a1b6981 */ /* 0x000f22000c1e1900 */
[----:B--2---:R-:W-:-:S03]  /*0360*/  @!P0 LOP3.LUT R15, R15, R18, RZ, 0x3c, !PT ;  /* 0x000000120f0f8212 */ /* 0x004fc600078e3cff */
[----:B------:R-:W2:Y:S01]  /*0370*/  @!P0 LDG.E R18, desc[UR4][R10.64+0x8] ;  /* 0x000008040a128981 */ /* 0x000ea2000c1e1900 */
[----:B---3--:R-:W-:-:S03]  /*0380*/  @!P0 LOP3.LUT R3, R3, R20, RZ, 0x3c, !PT ;  /* 0x0000001403038212 */ /* 0x008fc600078e3cff */
[----:B------:R-:W3:Y:S01]  /*0390*/  @P1 LDG.E R20, desc[UR4][R10.64+0x24] ;  /* 0x000024040a141981 */ /* 0x000ee2000c1e1900 */
[----:B----4-:R-:W-:-:S03]  /*03a0*/  @P1 LOP3.LUT R15, R15, R22, RZ, 0x3c, !PT ;  /* 0x000000160f0f1212 */ /* 0x010fc600078e3cff */
[----:B------:R-:W4:Y:S01]  /*03b0*/  @P2 LDG.E R22, desc[UR4][R10.64+0x38] ;  /* 0x000038040a162981 */ /* 0x000f22000c1e1900 */
[----:B------:R-:W-:-:S03]  /*03c0*/  @P2 LOP3.LUT R15, R15, R26, RZ, 0x3c, !PT ;  /* 0x0000001a0f0f2212 */ /* 0x000fc600078e3cff */
[----:B------:R-:W4:Y:S01]  /*03d0*/  @P4 LDG.E R26, desc[UR4][R10.64+0x50] ;  /* 0x000050040a1a4981 */ /* 0x000f22000c1e1900 */
[----:B------:R-:W-:-:S03]  /*03e0*/  @!P0 LOP3.LUT R4, R4, R21, RZ, 0x3c, !PT ;  /* 0x0000001504048212 */ /* 0x000fc600078e3cff */
[----:B------:R-:W4:Y:S01]  /*03f0*/  @P1 LDG.E R21, desc[UR4][R10.64+0x20] ;  /* 0x000020040a151981 */ /* 0x000f22000c1e1900 */
[----:B------:R-:W-:-:S03]  /*0400*/  @!P0 LOP3.LUT R2, R2, R23, RZ, 0x3c, !PT ;  /* 0x0000001702028212 */ /* 0x000fc600078e3cff */
[----:B------:R-:W4:Y:S01]  /*0410*/  @P2 LDG.E R23, desc[UR4][R10.64+0x2c] ;  /* 0x00002c040a172981 */ /* 0x000f22000c1e1900 */
[----:B------:R-:W-:-:S03]  /*0420*/  @P1 LOP3.LUT R4, R4, R25, RZ, 0x3c, !PT ;  /* 0x0000001904041212 */ /* 0x000fc600078e3cff */
[----:B------:R-:W4:Y:S01]  /*0430*/  @P2 LDG.E R25, desc[UR4][R10.64+0x34] ;  /* 0x000034040a192981 */ /* 0x000f22000c1e1900 */
[----:B--2---:R-:W-:-:S03]  /*0440*/  @!P0 LOP3.LUT R5, R5, R18, RZ, 0x3c, !PT ;  /* 0x0000001205058212 */ /* 0x004fc600078e3cff */
[----:B------:R-:W2:Y:S01]  /*0450*/  @P1 LDG.E R18, desc[UR4][R10.64+0x1c] ;  /* 0x00001c040a121981 */ /* 0x000ea2000c1e1900 */
[----:B---3--:R-:W-:-:S03]  /*0460*/  @P1 LOP3.LUT R3, R3, R20, RZ, 0x3c, !PT ;  /* 0x0000001403031212 */ /* 0x008fc600078e3cff */
[----:B------:R-:W3:Y:S01]  /*0470*/  @P2 LDG.E R20, desc[UR4][R10.64+0x30] ;  /* 0x000030040a142981 */ /* 0x000ee2000c1e1900 */
[----:B----4-:R-:W-:-:S03]  /*0480*/  @P2 LOP3.LUT R3, R3, R22, RZ, 0x3c, !PT ;  /* 0x0000001603032212 */ /* 0x010fc600078e3cff */
[----:B------:R-:W4:Y:S01]  /*0490*/  @P3 LDG.E R22, desc[UR4][R10.64+0x4c] ;  /* 0x00004c040a163981 */ /* 0x000f22000c1e1900 */
[----:B------:R-:W-:-:S04]  /*04a0*/  @P3 LOP3.LUT R15, R15, R28, RZ, 0x3c, !PT ;  /* 0x0000001c0f0f3212 */ /* 0x000fc800078e3cff */
[----:B------:R-:W-:Y:S02]  /*04b0*/  @P4 LOP3.LUT R15, R15, R26, RZ, 0x3c, !PT ;  /* 0x0000001a0f0f4212 */ /* 0x000fe400078e3cff */
[----:B------:R-:W-:Y:S01]  /*04c0*/  @P1 LOP3.LUT R2, R2, R21, RZ, 0x3c, !PT ;  /* 0x0000001502021212 */ /* 0x000fe200078e3cff */
[----:B------:R-:W4:Y:S04]  /*04d0*/  @P5 LDG.E R26, desc[UR4][R10.64+0x64] ;  /* 0x000064040a1a5981 */ /* 0x000f28000c1e1900 */
[----:B------:R-:W4:Y:S01]  /*04e0*/  @P3 LDG.E R21, desc[UR4][R10.64+0x40] ;  /* 0x000040040a153981 */ /* 0x000f22000c1e1900 */
[----:B------:R-:W-:Y:S02]  /*04f0*/  @P2 LOP3.LUT R4, R4, R23, RZ, 0x3c, !PT ;  /* 0x0000001704042212 */ /* 0x000fe400078e3cff */
[----:B------:R-:W-:Y:S01]  /*0500*/  @P2 LOP3.LUT R2, R2, R25, RZ, 0x3c, !PT ;  /* 0x0000001902022212 */ /* 0x000fe200078e3cff */
[----:B------:R-:W4:Y:S04]  /*0510*/  @P3 LDG.E R23, desc[UR4][R10.64+0x48] ;  /* 0x000048040a173981 */ /* 0x000f28000c1e1900 */
[----:B------:R-:W4:Y:S01]  /*0520*/  @P4 LDG.E R25, desc[UR4][R10.64+0x54] ;  /* 0x000054040a194981 */ /* 0x000f22000c1e1900 */
[----:B--2---:R-:W-:-:S03]  /*0530*/  @P1 LOP3.LUT R5, R5, R18, RZ, 0x3c, !PT ;  /* 0x0000001205051212 */ /* 0x004fc600078e3cff */
[----:B------:R-:W2:Y:S01]  /*0540*/  @P3 LDG.E R18, desc[UR4][R10.64+0x44] ;  /* 0x000044040a123981 */ /* 0x000ea2000c1e1900 */
[----:B---3--:R-:W-:-:S03]  /*0550*/  @P2 LOP3.LUT R5, R5, R20, RZ, 0x3c, !PT ;  /* 0x0000001405052212 */ /* 0x008fc600078e3cff */
[----:B------:R-:W3:Y:S01]  /*0560*/  @P4 LDG.E R20, desc[UR4][R10.64+0x58] ;  /* 0x000058040a144981 */ /* 0x000ee2000c1e1900 */
[----:B----4-:R-:W-:-:S03]  /*0570*/  @P3 LOP3.LUT R3, R3, R22, RZ, 0x3c, !PT ;  /* 0x0000001603033212 */ /* 0x010fc600078e3cff */
[----:B------:R-:W4:Y:S01]  /*0580*/  @P4 LDG.E R22, desc[UR4][R10.64+0x60] ;  /* 0x000060040a164981 */ /* 0x000f22000c1e1900 */
[----:B------:R-:W-:Y:S02]  /*0590*/  LOP3.LUT P0, RZ, R24, 0x80, RZ, 0xc0, !PT ;  /* 0x0000008018ff7812 */ /* 0x000fe4000780c0ff */
[----:B------:R-:W-:Y:S02]  /*05a0*/  @P5 LOP3.LUT R15, R15, R26, RZ, 0x3c, !PT ;  /* 0x0000001a0f0f5212 */ /* 0x000fe400078e3cff */
[----:B------:R-:W4:Y:S01]  /*05b0*/  @P6 LDG.E R26, desc[UR4][R10.64+0x78] ;  /* 0x000078040a1a6981 */ /* 0x000f22000c1e1900 */
[----:B------:R-:W-:-:S03]  /*05c0*/  @P3 LOP3.LUT R4, R4, R21, RZ, 0x3c, !PT ;  /* 0x0000001504043212 */ /* 0x000fc600078e3cff */
[----:B------:R-:W4:Y:S01]  /*05d0*/  @P4 LDG.E R21, desc[UR4][R10.64+0x5c] ;  /* 0x00005c040a154981 */ /* 0x000f22000c1e1900 */
[----:B------:R-:W-:-:S03]  /*05e0*/  @P3 LOP3.LUT R2, R2, R23, RZ, 0x3c, !PT ;  /* 0x0000001702023212 */ /* 0x000fc600078e3cff */
[----:B------:R-:W4:Y:S01]  /*05f0*/  @P5 LDG.E R23, desc[UR4][R10.64+0x68] ;  /* 0x000068040a175981 */ /* 0x000f22000c1e1900 */
[----:B------:R-:W-:-:S03]  /*0600*/  @P4 LOP3.LUT R4, R4, R25, RZ, 0x3c, !PT ;  /* 0x0000001904044212 */ /* 0x000fc600078e3cff */
[----:B------:R-:W4:Y:S01]  /*0610*/  @P5 LDG.E R25, desc[UR4][R10.64+0x70] ;  /* 0x000070040a195981 */ /* 0x000f22000c1e1900 */
[----:B--2---:R-:W-:-:S03]  /*0620*/  @P3 LOP3.LUT R5, R5, R18, RZ, 0x3c, !PT ;  /* 0x0000001205053212 */ /* 0x004fc600078e3cff */
[----:B------:R-:W2:Y:S01]  /*0630*/  @P5 LDG.E R18, desc[UR4][R10.64+0x6c] ;  /* 0x00006c040a125981 */ /* 0x000ea2000c1e1900 */
[----:B---3--:R-:W-:-:S03]  /*0640*/  @P4 LOP3.LUT R5, R5, R20, RZ, 0x3c, !PT ;  /* 0x0000001405054212 */ /* 0x008fc600078e3cff */
[----:B------:R-:W3:Y:S01]  /*0650*/  @P5 LDG.E R20, desc[UR4][R10.64+0x74] ;  /* 0x000074040a145981 */ /* 0x000ee2000c1e1900 */
[----:B----4-:R-:W-:-:S03]  /*0660*/  @P4 LOP3.LUT R3, R3, R22, RZ, 0x3c, !PT ;  /* 0x0000001603034212 */ /* 0x010fc600078e3cff */
[----:B------:R-:W4:Y:S01]  /*0670*/  @P0 LDG.E R22, desc[UR4][R10.64+0x8c] ;  /* 0x00008c040a160981 */ /* 0x000f22000c1e1900 */
[----:B------:R-:W-:-:S03]  /*0680*/  @P6 LOP3.LUT R15, R15, R26, RZ, 0x3c, !PT ;  /* 0x0000001a0f0f6212 */ /* 0x000fc600078e3cff */
        /* <DEDUP_REMOVED lines=13> */
[----:B------:R-:W-:Y:S02]  /*0760*/  @P6 LOP3.LUT R4, R4, R27, RZ, 0x3c, !PT ;  /* 0x0000001b04046212 */ /* 0x000fe400078e3cff */
[----:B------:R-:W-:Y:S02]  /*0770*/  @P6 LOP3.LUT R2, R2, R21, RZ, 0x3c, !PT ;  /* 0x0000001502026212 */ /* 0x000fe400078e3cff */
[----:B------:R-:W-:Y:S02]  /*0780*/  @P0 LOP3.LUT R4, R4, R23, RZ, 0x3c, !PT ;  /* 0x0000001704040212 */ /* 0x000fe400078e3cff */
[----:B------:R-:W-:Y:S02]  /*0790*/  @P0 LOP3.LUT R2, R2, R25, RZ, 0x3c, !PT ;  /* 0x0000001902020212 */ /* 0x000fe400078e3cff */
[----:B--2---:R-:W-:Y:S02]  /*07a0*/  @P6 LOP3.LUT R5, R5, R18, RZ, 0x3c, !PT ;  /* 0x0000001205056212 */ /* 0x004fe400078e3cff */
[----:B---3--:R-:W-:-:S02]  /*07b0*/  @P6 LOP3.LUT R3, R3, R20, RZ, 0x3c, !PT ;  /* 0x0000001403036212 */ /* 0x008fc400078e3cff */
[----:B----4-:R-:W-:Y:S02]  /*07c0*/  @P0 LOP3.LUT R5, R5, R22, RZ, 0x3c, !PT ;  /* 0x0000001605050212 */ /* 0x010fe400078e3cff */
[----:B------:R-:W-:Y:S02]  /*07d0*/  @P0 LOP3.LUT R3, R3, R26, RZ, 0x3c, !PT ;  /* 0x0000001a03030212 */ /* 0x000fe400078e3cff */
[----:B------:R-:W-:-:S13]  /*07e0*/  R2P PR, R24.B1, 0x7f ;  /* 0x0000007f18007804 */ /* 0x000fda0000001000 */
[----:B------:R-:W2:Y:S04]  /*07f0*/  @P0 LDG.E R18, desc[UR4][R10.64+0xa0] ;  /* 0x0000a0040a120981 */ /* 0x000ea8000c1e1900 */
[----:B------:R-:W3:Y:S04]  /*0800*/  @P1 LDG.E R22, desc[UR4][R10.64+0xb4] ;  /* 0x0000b4040a161981 */ /* 0x000ee8000c1e1900 */
[----:B------:R-:W4:Y:S04]  /*0810*/  @P2 LDG.E R26, desc[UR4][R10.64+0xc8] ;  /* 0x0000c8040a1a2981 */ /* 0x000f28000c1e1900 */
[----:B------:R-:W4:Y:S04]  /*0820*/  @P3 LDG.E R28, desc[UR4][R10.64+0xdc] ;  /* 0x0000dc040a1c3981 */ /* 0x000f28000c1e1900 */
[----:B------:R-:W4:Y:S04]  /*0830*/  @P0 LDG.E R23, desc[UR4][R10.64+0xa4] ;  /* 0x0000a4040a170981 */ /* 0x000f28000c1e1900 */
[----:B------:R-:W4:Y:S04]  /*0840*/  @P0 LDG.E R20, desc[UR4][R10.64+0xa8] ;  /* 0x0000a8040a140981 */ /* 0x000f28000c1e1900 */
[----:B------:R-:W4:Y:S04]  /*0850*/  @P4 LDG.E R25, desc[UR4][R10.64+0xf0] ;  /* 0x0000f0040a194981 */ /* 0x000f28000c1e1900 */
        /* <DEDUP_REMOVED lines=21> */
[----:B------:R-:W-:Y:S02]  /*09b0*/  LOP3.LUT P0, RZ, R24, 0x8000, RZ, 0xc0, !PT ;  /* 0x0000800018ff7812 */ /* 0x000fe4000780c0ff */
[----:B----4-:R-:W-:Y:S01]  /*09c0*/  @P5 LOP3.LUT R15, R15, R26, RZ, 0x3c, !PT ;  /* 0x0000001a0f0f5212 */ /* 0x010fe200078e3cff */
[----:B------:R-:W4:Y:S04]  /*09d0*/  @P3 LDG.E R24, desc[UR4][R10.64+0xe4] ;  /* 0x0000e4040a183981 */ /* 0x000f28000c1e1900 */
[----:B------:R-:W2:Y:S01]  /*09e0*/  @P6 LDG.E R26, desc[UR4][R10.64+0x118] ;  /* 0x000118040a1a6981 */ /* 0x000ea2000c1e1900 */
        /* <DEDUP_REMOVED lines=8> */
[----:B---3--:R-:W-:-:S03]  /*0a70*/  @P2 LOP3.LUT R3, R3, R22, RZ, 0x3c, !PT ;  /* 0x0000001603032212 */ /* 0x008fc600078e3cff */
[----:B------:R-:W3:Y:S01]  /*0a80*/  @P4 LDG.E R22, desc[UR4][R10.64+0x100] ;  /* 0x000100040a164981 */ /* 0x000ee2000c1e1900 */
[----:B--2---:R-:W-:-:S03]  /*0a90*/  @P6 LOP3.LUT R15, R15, R26, RZ, 0x3c, !PT ;  /* 0x0000001a0f0f6212 */ /* 0x004fc600078e3cff */
[----:B------:R-:W2:Y:S01]  /*0aa0*/  @P0 LDG.E R26, desc[UR4][R10.64+0x12c] ;  /* 0x00012c040a1a0981 */ /* 0x000ea2000c1e1900 */
[----:B----4-:R-:W-:-:S03]  /*0ab0*/  @P2 LOP3.LUT R2, R2, R23, RZ, 0x3c, !PT ;  /* 0x0000001702022212 */ /* 0x010fc600078e3cff */
[----:B------:R-:W4:Y:S01]  /*0ac0*/  @P4 LDG.E R23, desc[UR4][R10.64+0xfc] ;  /* 0x0000fc040a174981 */ /* 0x000f22000c1e1900 */
[----:B------:R-:W-:-:S03]  /*0ad0*/  @P2 LOP3.LUT R5, R5, R20, RZ, 0x3c, !PT ;  /* 0x0000001405052212 */ /* 0x000fc600078e3cff */
[----:B------:R-:W4:Y:S01]  /*0ae0*/  @P4 LDG.E R20, desc[UR4][R10.64+0xf8] ;  /* 0x0000f8040a144981 */ /* 0x000f22000c1e1900 */
[----:B------:R-:W-:Y:S02]  /*0af0*/  @P3 LOP3.LUT R2, R2, R27, RZ, 0x3c, !PT ;  /* 0x0000001b02023212 */ /* 0x000fe400078e3cff */
[----:B------:R-:W-:Y:S01]  /*0b00*/  @P3 LOP3.LUT R4, R4, R25, RZ, 0x3c, !PT ;  /* 0x0000001904043212 */ /* 0x000fe200078e3cff */
[----:B------:R-:W4:Y:S01]  /*0b10*/  @P5 LDG.E R27, desc[UR4][R10.64+0x110] ;  /* 0x000110040a1b5981 */ /* 0x000f22000c1e1900 */
[----:B------:R-:W-:-:S03]  /*0b20*/  @P3 LOP3.LUT R5, R5, R24, RZ, 0x3c, !PT ;  /* 0x0000001805053212 */ /* 0x000fc600078e3cff */
[----:B------:R-:W4:Y:S04]  /*0b30*/  @P5 LDG.E R25, desc[UR4][R10.64+0x108] ;  /* 0x000108040a195981 */ /* 0x000f28000c1e1900 */
        /* <DEDUP_REMOVED lines=19> */
[----:B------:R-:W-:-:S05]  /*0c70*/  VIADD R19, R19, 0x10 ;  /* 0x0000001013137836 */ /* 0x000fca0000000000 */
[----:B------:R-:W-:Y:S02]  /*0c80*/  ISETP.NE.AND P1, PT, R19, 0x20, PT ;  /* 0x000000201300780c */ /* 0x000fe40003f25270 */
[----:B------:R-:W-:Y:S02]  /*0c90*/  @P5 LOP3.LUT R3, R3, R18, RZ, 0x3c, !PT ;  /* 0x0000001203035212 */ /* 0x000fe400078e3cff */
[----:B------:R-:W-:Y:S02]  /*0ca0*/  @P6 LOP3.LUT R4, R4, R21, RZ, 0x3c, !PT ;  /* 0x0000001504046212 */ /* 0x000fe400078e3cff */
[----:B---3--:R-:W-:-:S04]  /*0cb0*/  @P6 LOP3.LUT R3, R3, R22, RZ, 0x3c, !PT ;  /* 0x0000001603036212 */ /* 0x008fc800078e3cff */
[----:B--2---:R-:W-:Y:S02]  /*0cc0*/  @P0 LOP3.LUT R3, R3, R26, RZ, 0x3c, !PT ;  /* 0x0000001a03030212 */ /* 0x004fe400078e3cff */
[----:B----4-:R-:W-:Y:S02]  /*0cd0*/  @P6 LOP3.LUT R2, R2, R23, RZ, 0x3c, !PT ;  /* 0x0000001702026212 */ /* 0x010fe400078e3cff */
[----:B------:R-:W-:Y:S02]  /*0ce0*/  @P6 LOP3.LUT R5, R5, R20, RZ, 0x3c, !PT ;  /* 0x0000001405056212 */ /* 0x000fe400078e3cff */
[----:B------:R-:W-:Y:S02]  /*0cf0*/  @P0 LOP3.LUT R2, R2, R27, RZ, 0x3c, !PT ;  /* 0x0000001b02020212 */ /* 0x000fe400078e3cff */
[----:B------:R-:W-:Y:S02]  /*0d00*/  @P0 LOP3.LUT R4, R4, R25, RZ, 0x3c, !PT ;  /* 0x0000001904040212 */ /* 0x000fe400078e3cff */
[----:B------:R-:W-:Y:S01]  /*0d10*/  @P0 LOP3.LUT R5, R5, R24, RZ, 0x3c, !PT ;  /* 0x0000001805050212 */ /* 0x000fe200078e3cff */
[----:B------:R-:W-:Y:S06]  /*0d20*/  @P1 BRA `(.L_x_30) ;  /* 0xfffffff400481947 */ /* 0x000fec000383ffff */
[----:B------:R-:W-:-:S05]  /*0d30*/  VIADD R17, R17, 0x1 ;  /* 0x0000000111117836 */ /* 0x000fca0000000000 */
[----:B------:R-:W-:-:S13]  /*0d40*/  ISETP.NE.AND P0, PT, R17, 0x5, PT ;  /* 0x000000051100780c */ /* 0x000fda0003f05270 */
[----:B------:R-:W-:Y:S05]  /*0d50*/  @P0 BRA `(.L_x_31) ;  /* 0xfffffff400300947 */ /* 0x000fea000383ffff */
[----:B------:R0:W-:Y:S01]  /*0d60*/  STG.E.64 desc[UR4][R6.64+0x8], R4 ;  /* 0x0000080406007986 */ /* 0x0001e2000c101b04 */
[----:B------:R-:W-:Y:S01]  /*0d70*/  VIADD R14, R14, 0x1 ;  /* 0x000000010e0e7836 */ /* 0x000fe20000000000 */
[----:B------:R-:W-:Y:S02]  /*0d80*/  LOP3.LUT R11, R13, 0x3, RZ, 0xc0, !PT ;  /* 0x000000030d0b7812 */ /* 0x000fe400078ec0ff */
[----:B------:R0:W-:Y:S02]  /*0d90*/  STG.E.64 desc[UR4][R6.64+0x10], R2 ;  /* 0x0000100206007986 */ /* 0x0001e4000c101b04 */
[----:B------:R-:W-:Y:S02]  /*0da0*/  ISETP.GE.U32.AND P0, PT, R14, R11, PT ;  /* 0x0000000b0e00720c */ /* 0x000fe40003f06070 */
[----:B------:R0:W-:Y:S11]  /*0db0*/  STG.E desc[UR4][R6.64+0x4], R15 ;  /* 0x0000040f06007986 */ /* 0x0001f6000c101904 */
[----:B------:R-:W-:Y:S05]  /*0dc0*/  @!P0 BRA `(.L_x_32) ;  /* 0xfffffff400048947 */ /* 0x000fea000383ffff */
.L_x_29:
[----:B------:R-:W-:Y:S05]  /*0dd0*/  BSYNC.RECONVERGENT B1 ;  /* 0x0000000000017941 */ /* 0x000fea0003800200 */
.L_x_28:
[C---:B------:R-:W-:Y:S01]  /*0de0*/  ISETP.GT.U32.AND P0, PT, R13.reuse, 0x3, PT ;  /* 0x000000030d00780c */ /* 0x040fe20003f04070 */
[----:B------:R-:W-:Y:S01]  /*0df0*/  VIADD R12, R12, 0x1 ;  /* 0x000000010c0c7836 */ /* 0x000fe20000000000 */
[--C-:B------:R-:W-:Y:S02]  /*0e00*/  SHF.R.U64 R13, R13, 0x2, R0.reuse ;  /* 0x000000020d0d7819 */ /* 0x100fe40000001200 */
[----:B------:R-:W-:Y:S02]  /*0e10*/  ISETP.GT.U32.AND.EX P0, PT, R0, RZ, PT, P0 ;  /* 0x000000ff0000720c */ /* 0x000fe40003f04100 */
[----:B------:R-:W-:-:S11]  /*0e20*/  SHF.R.U32.HI R0, RZ, 0x2, R0 ;  /* 0x00000002ff007819 */ /* 0x000fd60000011600 */
[----:B------:R-:W-:Y:S05]  /*0e30*/  @P0 BRA `(.L_x_33) ;  /* 0xfffffff000c80947 */ /* 0x000fea000383ffff */
.L_x_27:
[----:B------:R-:W-:Y:S05]  /*0e40*/  BSYNC.RECONVERGENT B0 ;  /* 0x0000000000007941 */ /* 0x000fea0003800200 */
.L_x_26:
[----:B------:R-:W-:Y:S04]  /*0e50*/  STG.E.64 desc[UR4][R6.64+0x18], RZ ;  /* 0x000018ff06007986 */ /* 0x000fe8000c101b04 */
[----:B------:R-:W-:Y:S04]  /*0e60*/  STG.E desc[UR4][R6.64+0x20], RZ ;  /* 0x000020ff06007986 */ /* 0x000fe8000c101904 */
[----:B------:R-:W-:Y:S01]  /*0e70*/  STG.E.64 desc[UR4][R6.64+0x28], RZ ;  /* 0x000028ff06007986 */ /* 0x000fe2000c101b04 */
[----:B------:R-:W-:Y:S05]  /*0e80*/  EXIT ;  /* 0x000000000000794d */ /* 0x000fea0003800000 */
.L_x_34:
        /* <DEDUP_REMOVED lines=15> */
.L_x_39:


//--------------------- .nv.global.init           --------------------------
	.section	.nv.global.init,"aw",@progbits
	.align	4
.nv.global.init:
	.type		mrg32k3aM1SubSeq,@object
	.size		mrg32k3aM1SubSeq,(mrg32k3aM2SubSeq - mrg32k3aM1SubSeq)
mrg32k3aM1SubSeq:
        /*0000*/ 	.byte	0x0b, 0xcc, 0xee, 0x04, 0x73, 0x29, 0x8b, 0x6f, 0xf6, 0x53, 0x03, 0xf6, 0x23, 0xf6, 0xea, 0xda
        /* <DEDUP_REMOVED lines=125> */
	.type		mrg32k3aM2SubSeq,@object
	.size		mrg32k3aM2SubSeq,(mrg32k3aM1 - mrg32k3aM2SubSeq)
mrg32k3aM2SubSeq:
        /* <DEDUP_REMOVED lines=126> */
	.type		mrg32k3aM1,@object
	.size		mrg32k3aM1,(mrg32k3aM1Seq - mrg32k3aM1)
mrg32k3aM1:
        /* <DEDUP_REMOVED lines=144> */
	.type		mrg32k3aM1Seq,@object
	.size		mrg32k3aM1Seq,(mrg32k3aM2 - mrg32k3aM1Seq)
mrg32k3aM1Seq:
        /* <DEDUP_REMOVED lines=144> */
	.type		mrg32k3aM2,@object
	.size		mrg32k3aM2,(mrg32k3aM2Seq - mrg32k3aM2)
mrg32k3aM2:
        /* <DEDUP_REMOVED lines=144> */
	.type		mrg32k3aM2Seq,@object
	.size		mrg32k3aM2Seq,(precalc_xorwow_matrix - mrg32k3aM2Seq)
mrg32k3aM2Seq:
        /* <DEDUP_REMOVED lines=144> */
	.type		precalc_xorwow_matrix,@object
	.size		precalc_xorwow_matrix,(precalc_xorwow_offset_matrix - precalc_xorwow_matrix)
precalc_xorwow_matrix:
        /* <DEDUP_REMOVED lines=6400> */
	.type		precalc_xorwow_offset_matrix,@object
	.size		precalc_xorwow_offset_matrix,(.L_1 - precalc_xorwow_offset_matrix)
precalc_xorwow_offset_matrix:
        /* <DEDUP_REMOVED lines=6400> */
.L_1:


//--------------------- .nv.shared.reserved.0     --------------------------
	.section	.nv.shared.reserved.0,"aw",@nobits
	.weak		__nv_reservedSMEM_offset_0_alias
	.size		__nv_reservedSMEM_offset_0_alias, 0, 64
	.other		__nv_reservedSMEM_offset_0_alias,@"STO_CUDA_RESERVED_SHARED STV_DEFAULT"
__nv_reservedSMEM_offset_0_alias:
	.zero		0
	.zero		64


//--------------------- .nv.constant0._Z6evolviP17curandStateXORWOWPfS1_S1_S1_ --------------------------
	.section	.nv.constant0._Z6evolviP17curandStateXORWOWPfS1_S1_S1_,"a",@progbits
	.sectionflags	@""
	.align	4
.nv.constant0._Z6evolviP17curandStateXORWOWPfS1_S1_S1_:
	.zero		936


//--------------------- .nv.constant0._Z11inizializzaPfS_ --------------------------
	.section	.nv.constant0._Z11inizializzaPfS_,"a",@progbits
	.sectionflags	@""
	.align	4
.nv.constant0._Z11inizializzaPfS_:
	.zero		912


//--------------------- .nv.constant0._Z19setup_random_kernelP17curandStateXORWOW --------------------------
	.section	.nv.constant0._Z19setup_random_kernelP17curandStateXORWOW,"a",@progbits
	.sectionflags	@""
	.align	4
.nv.constant0._Z19setup_random_kernelP17curandStateXORWOW:
	.zero		904


//--------------------- SYMBOLS --------------------------

	.type		.nv.reservedSmem.offset0,@object
	.size		.nv.reservedSmem.offset0,0x4
